//
// Generated by NVIDIA NVVM Compiler
//
// Compiler Build ID: CL-36424714
// Cuda compilation tools, release 13.0, V13.0.88
// Based on NVVM 20.0.0
//

.version 9.0
.target sm_100
.address_size 64

	// .globl	my_kernel_kernel0
// _ZZ17my_kernel_kernel0E18PaddedInput_shared has been demoted
// _ZZ17my_kernel_kernel0E18placeholder_shared has been demoted

.visible .entry my_kernel_kernel0(
	.param .u64 .ptr .align 1 my_kernel_kernel0_param_0,
	.param .u64 .ptr .align 1 my_kernel_kernel0_param_1,
	.param .u64 .ptr .align 1 my_kernel_kernel0_param_2,
	.param .u64 .ptr .align 1 my_kernel_kernel0_param_3
)
{
	.reg .pred 	%p<5>;
	.reg .b16 	%rs<252>;
	.reg .b32 	%r<576>;
	.reg .b32 	%f<810>;
	.reg .b64 	%rd<171>;
	// demoted variable
	.shared .align 4 .b8 _ZZ17my_kernel_kernel0E18PaddedInput_shared[6300];
	// demoted variable
	.shared .align 4 .b8 _ZZ17my_kernel_kernel0E18placeholder_shared[5376];
	mov.u32 	%r49, %ctaid.x;
	shr.u32 	%r50, %r49, 1;
	mul.lo.s32 	%r51, %r50, 3360;
	mov.u32 	%r52, %tid.x;
	cvt.u16.u32 	%rs1, %r52;
	mul.hi.u16 	%rs2, %rs1, 3121;
	mul.lo.s16 	%rs3, %rs2, 672;
	cvt.u32.u16 	%r53, %rs3;
	mul.lo.s16 	%rs4, %rs2, 21;
	sub.s16 	%rs5, %rs1, %rs4;
	cvt.u32.u16 	%r54, %rs5;
	or.b32  	%r1, %r51, %r54;
	add.s32 	%r2, %r1, %r53;
	add.s16 	%rs6, %rs1, 48;
	mul.hi.u16 	%rs7, %rs6, 3121;
	mul.wide.u16 	%r55, %rs7, 672;
	add.s16 	%rs8, %rs1, 6;
	mul.hi.u16 	%rs9, %rs8, 3121;
	mul.lo.s16 	%rs10, %rs9, 21;
	sub.s16 	%rs11, %rs8, %rs10;
	cvt.u32.u16 	%r56, %rs11;
	add.s32 	%r3, %r51, %r56;
	add.s32 	%r4, %r3, %r55;
	add.s16 	%rs12, %rs1, 96;
	mul.hi.u16 	%rs13, %rs12, 2497;
	shr.u16 	%rs14, %rs13, 2;
	mul.lo.s16 	%rs15, %rs14, 105;
	sub.s16 	%rs16, %rs12, %rs15;
	mul.lo.s16 	%rs17, %rs16, 49;
	shr.u16 	%rs18, %rs17, 10;
	cvt.u32.u16 	%r57, %rs18;
	cvt.u32.u16 	%r58, %rs14;
	prmt.b32 	%r59, %r58, %r57, 0x3340U;
	prmt.b32 	%r60, %r61, %r62, 0x3340U;
	prmt.b32 	%r63, %r59, %r60, 0x5410U;
	mov.b32 	%r573, 0;
	mov.b32 	%r64, 44050272;
	dp2a.lo.u32.u32 	%r5, %r64, %r63, %r573;
	add.s16 	%rs19, %rs1, 12;
	mul.hi.u16 	%rs20, %rs19, 3121;
	mul.lo.s16 	%rs21, %rs20, 21;
	sub.s16 	%rs22, %rs19, %rs21;
	cvt.u32.u16 	%r65, %rs22;
	add.s32 	%r6, %r51, %r65;
	add.s16 	%rs23, %rs1, 144;
	mul.hi.u16 	%rs24, %rs23, 2497;
	shr.u16 	%rs25, %rs24, 2;
	add.s16 	%rs26, %rs1, 39;
	mul.hi.u16 	%rs27, %rs26, 3121;
	cvt.u32.u16 	%r66, %rs27;
	cvt.u32.u16 	%r67, %rs25;
	prmt.b32 	%r68, %r67, %r66, 0x3340U;
	prmt.b32 	%r69, %r68, %r60, 0x5410U;
	dp2a.lo.u32.u32 	%r7, %r64, %r69, %r573;
	add.s16 	%rs28, %rs1, 18;
	mul.hi.u16 	%rs29, %rs28, 3121;
	mul.lo.s16 	%rs30, %rs29, 21;
	sub.s16 	%rs31, %rs28, %rs30;
	cvt.u32.u16 	%r70, %rs31;
	add.s32 	%r8, %r51, %r70;
	add.s16 	%rs32, %rs1, 192;
	mul.hi.u16 	%rs33, %rs32, 2497;
	shr.u16 	%rs34, %rs33, 2;
	add.s16 	%rs35, %rs1, 87;
	mul.hi.u16 	%rs36, %rs35, 2497;
	shr.u16 	%rs37, %rs36, 2;
	mul.lo.s16 	%rs38, %rs37, 105;
	sub.s16 	%rs39, %rs35, %rs38;
	mul.lo.s16 	%rs40, %rs39, 49;
	shr.u16 	%rs41, %rs40, 10;
	cvt.u32.u16 	%r71, %rs41;
	cvt.u32.u16 	%r72, %rs34;
	prmt.b32 	%r73, %r72, %r71, 0x3340U;
	prmt.b32 	%r74, %r73, %r60, 0x5410U;
	dp2a.lo.u32.u32 	%r9, %r64, %r74, %r573;
	add.s16 	%rs42, %rs1, 3;
	mul.hi.u16 	%rs43, %rs42, 3121;
	mul.lo.s16 	%rs44, %rs43, 21;
	sub.s16 	%rs45, %rs42, %rs44;
	cvt.u32.u16 	%r75, %rs45;
	add.s32 	%r10, %r51, %r75;
	add.s16 	%rs46, %rs1, 240;
	mul.hi.u16 	%rs47, %rs46, 2497;
	shr.u16 	%rs48, %rs47, 2;
	add.s16 	%rs49, %rs1, 30;
	mul.hi.u16 	%rs50, %rs49, 3121;
	cvt.u32.u16 	%r76, %rs50;
	cvt.u32.u16 	%r77, %rs48;
	prmt.b32 	%r78, %r77, %r76, 0x3340U;
	prmt.b32 	%r79, %r78, %r60, 0x5410U;
	dp2a.lo.u32.u32 	%r11, %r64, %r79, %r573;
	add.s16 	%rs51, %rs1, 9;
	mul.hi.u16 	%rs52, %rs51, 3121;
	mul.lo.s16 	%rs53, %rs52, 21;
	sub.s16 	%rs54, %rs51, %rs53;
	cvt.u32.u16 	%r80, %rs54;
	or.b32  	%r12, %r51, %r80;
	add.s16 	%rs55, %rs1, 288;
	mul.hi.u16 	%rs56, %rs55, 2497;
	shr.u16 	%rs57, %rs56, 2;
	add.s16 	%rs58, %rs1, 78;
	mul.hi.u16 	%rs59, %rs58, 2497;
	shr.u16 	%rs60, %rs59, 2;
	mul.lo.s16 	%rs61, %rs60, 105;
	sub.s16 	%rs62, %rs58, %rs61;
	mul.lo.s16 	%rs63, %rs62, 49;
	shr.u16 	%rs64, %rs63, 10;
	cvt.u32.u16 	%r81, %rs64;
	cvt.u32.u16 	%r82, %rs57;
	prmt.b32 	%r83, %r82, %r81, 0x3340U;
	prmt.b32 	%r84, %r83, %r60, 0x5410U;
	dp2a.lo.u32.u32 	%r13, %r64, %r84, %r573;
	add.s16 	%rs65, %rs1, 15;
	mul.hi.u16 	%rs66, %rs65, 3121;
	mul.lo.s16 	%rs67, %rs66, 21;
	sub.s16 	%rs68, %rs65, %rs67;
	cvt.u32.u16 	%r85, %rs68;
	add.s32 	%r14, %r51, %r85;
	add.s16 	%rs69, %rs1, 336;
	mul.hi.u16 	%rs70, %rs69, 2497;
	shr.u16 	%rs71, %rs70, 2;
	add.s16 	%rs72, %rs1, 21;
	mul.hi.u16 	%rs73, %rs72, 3121;
	cvt.u32.u16 	%r86, %rs73;
	cvt.u32.u16 	%r87, %rs71;
	prmt.b32 	%r88, %r87, %r86, 0x3340U;
	prmt.b32 	%r89, %r88, %r60, 0x5410U;
	dp2a.lo.u32.u32 	%r15, %r64, %r89, %r573;
	add.s16 	%rs74, %rs1, 384;
	mul.hi.u16 	%rs75, %rs74, 2497;
	shr.u16 	%rs76, %rs75, 2;
	add.s16 	%rs77, %rs1, 69;
	mul.hi.u16 	%rs78, %rs77, 2497;
	shr.u16 	%rs79, %rs78, 2;
	mul.lo.s16 	%rs80, %rs79, 105;
	sub.s16 	%rs81, %rs77, %rs80;
	mul.lo.s16 	%rs82, %rs81, 49;
	shr.u16 	%rs83, %rs82, 10;
	cvt.u32.u16 	%r90, %rs83;
	cvt.u32.u16 	%r91, %rs76;
	prmt.b32 	%r92, %r91, %r90, 0x3340U;
	prmt.b32 	%r93, %r92, %r60, 0x5410U;
	dp2a.lo.u32.u32 	%r16, %r64, %r93, %r573;
	add.s16 	%rs84, %rs1, 432;
	mul.hi.u16 	%rs85, %rs84, 2497;
	shr.u16 	%rs86, %rs85, 2;
	cvt.u32.u16 	%r94, %rs20;
	cvt.u32.u16 	%r95, %rs86;
	prmt.b32 	%r96, %r95, %r94, 0x3340U;
	prmt.b32 	%r97, %r96, %r60, 0x5410U;
	dp2a.lo.u32.u32 	%r17, %r64, %r97, %r573;
	add.s16 	%rs87, %rs1, 480;
	mul.hi.u16 	%rs88, %rs87, 2497;
	shr.u16 	%rs89, %rs88, 2;
	add.s16 	%rs90, %rs1, 60;
	mul.hi.u16 	%rs91, %rs90, 2497;
	shr.u16 	%rs92, %rs91, 2;
	mul.lo.s16 	%rs93, %rs92, 105;
	sub.s16 	%rs94, %rs90, %rs93;
	mul.lo.s16 	%rs95, %rs94, 49;
	shr.u16 	%rs96, %rs95, 10;
	cvt.u32.u16 	%r98, %rs96;
	cvt.u32.u16 	%r99, %rs89;
	prmt.b32 	%r100, %r99, %r98, 0x3340U;
	prmt.b32 	%r101, %r100, %r60, 0x5410U;
	dp2a.lo.u32.u32 	%r18, %r64, %r101, %r573;
	add.s16 	%rs97, %rs1, 528;
	mul.hi.u16 	%rs98, %rs97, 2497;
	shr.u16 	%rs99, %rs98, 2;
	cvt.u32.u16 	%r102, %rs43;
	cvt.u32.u16 	%r103, %rs99;
	prmt.b32 	%r104, %r103, %r102, 0x3340U;
	prmt.b32 	%r105, %r104, %r60, 0x5410U;
	dp2a.lo.u32.u32 	%r19, %r64, %r105, %r573;
	add.s16 	%rs100, %rs1, 576;
	mul.hi.u16 	%rs101, %rs100, 2497;
	shr.u16 	%rs102, %rs101, 2;
	add.s16 	%rs103, %rs1, 51;
	mul.hi.u16 	%rs104, %rs103, 3121;
	cvt.u32.u16 	%r106, %rs104;
	cvt.u32.u16 	%r107, %rs102;
	prmt.b32 	%r108, %r107, %r106, 0x3340U;
	prmt.b32 	%r109, %r108, %r60, 0x5410U;
	dp2a.lo.u32.u32 	%r20, %r64, %r109, %r573;
	add.s16 	%rs105, %rs1, 624;
	mul.hi.u16 	%rs106, %rs105, 2497;
	shr.u16 	%rs107, %rs106, 2;
	add.s16 	%rs108, %rs1, 99;
	mul.hi.u16 	%rs109, %rs108, 2497;
	shr.u16 	%rs110, %rs109, 2;
	mul.lo.s16 	%rs111, %rs110, 105;
	sub.s16 	%rs112, %rs108, %rs111;
	mul.lo.s16 	%rs113, %rs112, 49;
	shr.u16 	%rs114, %rs113, 10;
	cvt.u32.u16 	%r110, %rs114;
	cvt.u32.u16 	%r111, %rs107;
	prmt.b32 	%r112, %r111, %r110, 0x3340U;
	prmt.b32 	%r113, %r112, %r60, 0x5410U;
	dp2a.lo.u32.u32 	%r21, %r64, %r113, %r573;
	add.s16 	%rs115, %rs1, 672;
	mul.hi.u16 	%rs116, %rs115, 2497;
	shr.u16 	%rs117, %rs116, 2;
	add.s16 	%rs118, %rs1, 42;
	mul.hi.u16 	%rs119, %rs118, 3121;
	cvt.u32.u16 	%r114, %rs119;
	cvt.u32.u16 	%r115, %rs117;
	prmt.b32 	%r116, %r115, %r114, 0x3340U;
	prmt.b32 	%r117, %r116, %r60, 0x5410U;
	dp2a.lo.u32.u32 	%r22, %r64, %r117, %r573;
	add.s16 	%rs120, %rs1, 720;
	mul.hi.u16 	%rs121, %rs120, 2497;
	shr.u16 	%rs122, %rs121, 2;
	add.s16 	%rs123, %rs1, 90;
	mul.hi.u16 	%rs124, %rs123, 2497;
	shr.u16 	%rs125, %rs124, 2;
	mul.lo.s16 	%rs126, %rs125, 105;
	sub.s16 	%rs127, %rs123, %rs126;
	mul.lo.s16 	%rs128, %rs127, 49;
	shr.u16 	%rs129, %rs128, 10;
	cvt.u32.u16 	%r118, %rs129;
	cvt.u32.u16 	%r119, %rs122;
	prmt.b32 	%r120, %r119, %r118, 0x3340U;
	prmt.b32 	%r121, %r120, %r60, 0x5410U;
	dp2a.lo.u32.u32 	%r23, %r64, %r121, %r573;
	add.s16 	%rs130, %rs1, 768;
	mul.hi.u16 	%rs131, %rs130, 2497;
	shr.u16 	%rs132, %rs131, 2;
	add.s16 	%rs133, %rs1, 33;
	mul.hi.u16 	%rs134, %rs133, 3121;
	cvt.u32.u16 	%r122, %rs134;
	cvt.u32.u16 	%r123, %rs132;
	prmt.b32 	%r124, %r123, %r122, 0x3340U;
	prmt.b32 	%r125, %r124, %r60, 0x5410U;
	dp2a.lo.u32.u32 	%r24, %r64, %r125, %r573;
	add.s16 	%rs135, %rs1, 816;
	mul.hi.u16 	%rs136, %rs135, 2497;
	shr.u16 	%rs137, %rs136, 2;
	add.s16 	%rs138, %rs1, 81;
	mul.hi.u16 	%rs139, %rs138, 2497;
	shr.u16 	%rs140, %rs139, 2;
	mul.lo.s16 	%rs141, %rs140, 105;
	sub.s16 	%rs142, %rs138, %rs141;
	mul.lo.s16 	%rs143, %rs142, 49;
	shr.u16 	%rs144, %rs143, 10;
	cvt.u32.u16 	%r126, %rs144;
	cvt.u32.u16 	%r127, %rs137;
	prmt.b32 	%r128, %r127, %r126, 0x3340U;
	prmt.b32 	%r129, %r128, %r60, 0x5410U;
	dp2a.lo.u32.u32 	%r25, %r64, %r129, %r573;
	add.s16 	%rs145, %rs1, 864;
	mul.hi.u16 	%rs146, %rs145, 2497;
	shr.u16 	%rs147, %rs146, 2;
	add.s16 	%rs148, %rs1, 24;
	mul.hi.u16 	%rs149, %rs148, 3121;
	cvt.u32.u16 	%r130, %rs149;
	cvt.u32.u16 	%r131, %rs147;
	prmt.b32 	%r132, %r131, %r130, 0x3340U;
	prmt.b32 	%r133, %r132, %r60, 0x5410U;
	dp2a.lo.u32.u32 	%r26, %r64, %r133, %r573;
	add.s16 	%rs150, %rs1, 912;
	mul.hi.u16 	%rs151, %rs150, 2497;
	shr.u16 	%rs152, %rs151, 2;
	add.s16 	%rs153, %rs1, 72;
	mul.hi.u16 	%rs154, %rs153, 2497;
	shr.u16 	%rs155, %rs154, 2;
	mul.lo.s16 	%rs156, %rs155, 105;
	sub.s16 	%rs157, %rs153, %rs156;
	mul.lo.s16 	%rs158, %rs157, 49;
	shr.u16 	%rs159, %rs158, 10;
	cvt.u32.u16 	%r134, %rs159;
	cvt.u32.u16 	%r135, %rs152;
	prmt.b32 	%r136, %r135, %r134, 0x3340U;
	prmt.b32 	%r137, %r136, %r60, 0x5410U;
	dp2a.lo.u32.u32 	%r27, %r64, %r137, %r573;
	add.s16 	%rs160, %rs1, 960;
	mul.hi.u16 	%rs161, %rs160, 2497;
	shr.u16 	%rs162, %rs161, 2;
	cvt.u32.u16 	%r138, %rs66;
	cvt.u32.u16 	%r139, %rs162;
	prmt.b32 	%r140, %r139, %r138, 0x3340U;
	prmt.b32 	%r141, %r140, %r60, 0x5410U;
	dp2a.lo.u32.u32 	%r28, %r64, %r141, %r573;
	add.s16 	%rs163, %rs1, 1008;
	mul.hi.u16 	%rs164, %rs163, 2497;
	shr.u16 	%rs165, %rs164, 2;
	add.s16 	%rs166, %rs1, 63;
	mul.hi.u16 	%rs167, %rs166, 2497;
	shr.u16 	%rs168, %rs167, 2;
	mul.lo.s16 	%rs169, %rs168, 105;
	sub.s16 	%rs170, %rs166, %rs169;
	mul.lo.s16 	%rs171, %rs170, 49;
	shr.u16 	%rs172, %rs171, 10;
	cvt.u32.u16 	%r142, %rs172;
	cvt.u32.u16 	%r143, %rs165;
	prmt.b32 	%r144, %r143, %r142, 0x3340U;
	prmt.b32 	%r145, %r144, %r60, 0x5410U;
	dp2a.lo.u32.u32 	%r29, %r64, %r145, %r573;
	add.s16 	%rs173, %rs1, 1056;
	mul.hi.u16 	%rs174, %rs173, 2497;
	shr.u16 	%rs175, %rs174, 2;
	cvt.u32.u16 	%r146, %rs9;
	cvt.u32.u16 	%r147, %rs175;
	prmt.b32 	%r148, %r147, %r146, 0x3340U;
	prmt.b32 	%r149, %r148, %r60, 0x5410U;
	dp2a.lo.u32.u32 	%r30, %r64, %r149, %r573;
	add.s16 	%rs176, %rs1, 1104;
	mul.hi.u16 	%rs177, %rs176, 2497;
	shr.u16 	%rs178, %rs177, 2;
	add.s16 	%rs179, %rs1, 54;
	mul.hi.u16 	%rs180, %rs179, 3121;
	cvt.u32.u16 	%r150, %rs180;
	cvt.u32.u16 	%r151, %rs178;
	prmt.b32 	%r152, %r151, %r150, 0x3340U;
	prmt.b32 	%r153, %r152, %r60, 0x5410U;
	dp2a.lo.u32.u32 	%r31, %r64, %r153, %r573;
	add.s16 	%rs181, %rs1, 1152;
	mul.hi.u16 	%rs182, %rs181, 2497;
	shr.u16 	%rs183, %rs182, 2;
	add.s16 	%rs184, %rs1, 102;
	mul.hi.u16 	%rs185, %rs184, 2497;
	shr.u16 	%rs186, %rs185, 2;
	mul.lo.s16 	%rs187, %rs186, 105;
	sub.s16 	%rs188, %rs184, %rs187;
	mul.lo.s16 	%rs189, %rs188, 49;
	shr.u16 	%rs190, %rs189, 10;
	cvt.u32.u16 	%r154, %rs190;
	cvt.u32.u16 	%r155, %rs183;
	prmt.b32 	%r156, %r155, %r154, 0x3340U;
	prmt.b32 	%r157, %r156, %r60, 0x5410U;
	dp2a.lo.u32.u32 	%r32, %r64, %r157, %r573;
	add.s16 	%rs191, %rs1, 1200;
	mul.hi.u16 	%rs192, %rs191, 2497;
	shr.u16 	%rs193, %rs192, 2;
	add.s16 	%rs194, %rs1, 45;
	mul.hi.u16 	%rs195, %rs194, 3121;
	cvt.u32.u16 	%r158, %rs195;
	cvt.u32.u16 	%r159, %rs193;
	prmt.b32 	%r160, %r159, %r158, 0x3340U;
	prmt.b32 	%r161, %r160, %r60, 0x5410U;
	dp2a.lo.u32.u32 	%r33, %r64, %r161, %r573;
	add.s16 	%rs196, %rs1, 1248;
	mul.hi.u16 	%rs197, %rs196, 2497;
	shr.u16 	%rs198, %rs197, 2;
	add.s16 	%rs199, %rs1, 93;
	mul.hi.u16 	%rs200, %rs199, 2497;
	shr.u16 	%rs201, %rs200, 2;
	mul.lo.s16 	%rs202, %rs201, 105;
	sub.s16 	%rs203, %rs199, %rs202;
	mul.lo.s16 	%rs204, %rs203, 49;
	shr.u16 	%rs205, %rs204, 10;
	cvt.u32.u16 	%r162, %rs205;
	cvt.u32.u16 	%r163, %rs198;
	prmt.b32 	%r164, %r163, %r162, 0x3340U;
	prmt.b32 	%r165, %r164, %r60, 0x5410U;
	dp2a.lo.u32.u32 	%r34, %r64, %r165, %r573;
	add.s16 	%rs206, %rs1, 1296;
	mul.hi.u16 	%rs207, %rs206, 2497;
	shr.u16 	%rs208, %rs207, 2;
	add.s16 	%rs209, %rs1, 36;
	mul.hi.u16 	%rs210, %rs209, 3121;
	cvt.u32.u16 	%r166, %rs210;
	cvt.u32.u16 	%r167, %rs208;
	prmt.b32 	%r168, %r167, %r166, 0x3340U;
	prmt.b32 	%r169, %r168, %r60, 0x5410U;
	dp2a.lo.u32.u32 	%r35, %r64, %r169, %r573;
	add.s16 	%rs211, %rs1, 1344;
	mul.hi.u16 	%rs212, %rs211, 2497;
	shr.u16 	%rs213, %rs212, 2;
	add.s16 	%rs214, %rs1, 84;
	mul.hi.u16 	%rs215, %rs214, 2497;
	shr.u16 	%rs216, %rs215, 2;
	mul.lo.s16 	%rs217, %rs216, 105;
	sub.s16 	%rs218, %rs214, %rs217;
	mul.lo.s16 	%rs219, %rs218, 49;
	shr.u16 	%rs220, %rs219, 10;
	cvt.u32.u16 	%r170, %rs220;
	cvt.u32.u16 	%r171, %rs213;
	prmt.b32 	%r172, %r171, %r170, 0x3340U;
	prmt.b32 	%r173, %r172, %r60, 0x5410U;
	dp2a.lo.u32.u32 	%r36, %r64, %r173, %r573;
	add.s16 	%rs221, %rs1, 1392;
	mul.hi.u16 	%rs222, %rs221, 2497;
	shr.u16 	%rs223, %rs222, 2;
	add.s16 	%rs224, %rs1, 27;
	mul.hi.u16 	%rs225, %rs224, 3121;
	cvt.u32.u16 	%r174, %rs225;
	cvt.u32.u16 	%r175, %rs223;
	prmt.b32 	%r176, %r175, %r174, 0x3340U;
	prmt.b32 	%r177, %r176, %r60, 0x5410U;
	dp2a.lo.u32.u32 	%r37, %r64, %r177, %r573;
	add.s16 	%rs226, %rs1, 1440;
	mul.hi.u16 	%rs227, %rs226, 2497;
	shr.u16 	%rs228, %rs227, 2;
	add.s16 	%rs229, %rs1, 75;
	mul.hi.u16 	%rs230, %rs229, 2497;
	shr.u16 	%rs231, %rs230, 2;
	mul.lo.s16 	%rs232, %rs231, 105;
	sub.s16 	%rs233, %rs229, %rs232;
	mul.lo.s16 	%rs234, %rs233, 49;
	shr.u16 	%rs235, %rs234, 10;
	cvt.u32.u16 	%r178, %rs235;
	cvt.u32.u16 	%r179, %rs228;
	prmt.b32 	%r180, %r179, %r178, 0x3340U;
	prmt.b32 	%r181, %r180, %r60, 0x5410U;
	dp2a.lo.u32.u32 	%r38, %r64, %r181, %r573;
	add.s16 	%rs236, %rs1, 1488;
	mul.hi.u16 	%rs237, %rs236, 2497;
	shr.u16 	%rs238, %rs237, 2;
	cvt.u32.u16 	%r182, %rs29;
	cvt.u32.u16 	%r183, %rs238;
	prmt.b32 	%r184, %r183, %r182, 0x3340U;
	prmt.b32 	%r185, %r184, %r60, 0x5410U;
	dp2a.lo.u32.u32 	%r39, %r64, %r185, %r573;
	add.s16 	%rs239, %rs1, 1536;
	mul.hi.u16 	%rs240, %rs239, 2497;
	shr.u16 	%rs241, %rs240, 2;
	add.s16 	%rs242, %rs1, 66;
	and.b16  	%rs243, %rs242, 255;
	mul.lo.s16 	%rs244, %rs243, 135;
	shr.u16 	%rs245, %rs244, 8;
	sub.s16 	%rs246, %rs242, %rs245;
	and.b16  	%rs247, %rs246, 254;
	shr.u16 	%rs248, %rs247, 1;
	add.s16 	%rs249, %rs248, %rs245;
	and.b16  	%rs250, %rs249, 240;
	shr.u16 	%rs251, %rs250, 4;
	cvt.u32.u16 	%r186, %rs251;
	cvt.u32.u16 	%r187, %rs241;
	prmt.b32 	%r188, %r187, %r186, 0x3340U;
	prmt.b32 	%r189, %r188, %r60, 0x5410U;
	dp2a.lo.u32.u32 	%r40, %r64, %r189, %r573;
	mov.f32 	%f710, 0f00000000;
	mov.f32 	%f711, %f710;
	mov.f32 	%f712, %f710;
	mov.f32 	%f713, %f710;
	mov.f32 	%f714, %f710;
	mov.f32 	%f715, %f710;
	mov.f32 	%f716, %f710;
	mov.f32 	%f717, %f710;
	mov.f32 	%f718, %f710;
	mov.f32 	%f719, %f710;
	mov.f32 	%f720, %f710;
	mov.f32 	%f721, %f710;
	mov.f32 	%f722, %f710;
	mov.f32 	%f723, %f710;
	mov.f32 	%f724, %f710;
	mov.f32 	%f725, %f710;
	mov.f32 	%f726, %f710;
	mov.f32 	%f727, %f710;
	mov.f32 	%f728, %f710;
	mov.f32 	%f729, %f710;
	mov.f32 	%f730, %f710;
	mov.f32 	%f731, %f710;
	mov.f32 	%f732, %f710;
	mov.f32 	%f733, %f710;
	mov.f32 	%f734, %f710;
	mov.f32 	%f735, %f710;
	mov.f32 	%f736, %f710;
	mov.f32 	%f737, %f710;
	mov.f32 	%f738, %f710;
	mov.f32 	%f739, %f710;
	mov.f32 	%f740, %f710;
	mov.f32 	%f741, %f710;
	mov.f32 	%f742, %f710;
	mov.f32 	%f743, %f710;
	mov.f32 	%f744, %f710;
	mov.f32 	%f745, %f710;
	mov.f32 	%f746, %f710;
	mov.f32 	%f747, %f710;
	mov.f32 	%f748, %f710;
	mov.f32 	%f749, %f710;
	mov.f32 	%f750, %f710;
	mov.f32 	%f751, %f710;
	mov.f32 	%f752, %f710;
	mov.f32 	%f753, %f710;
	mov.f32 	%f754, %f710;
	mov.f32 	%f755, %f710;
	mov.f32 	%f756, %f710;
	mov.f32 	%f757, %f710;
	mov.f32 	%f758, %f710;
	mov.f32 	%f759, %f710;
	mov.f32 	%f760, %f710;
	mov.f32 	%f761, %f710;
	mov.f32 	%f762, %f710;
	mov.f32 	%f763, %f710;
	mov.f32 	%f764, %f710;
	mov.f32 	%f765, %f710;
	mov.f32 	%f766, %f710;
	mov.f32 	%f767, %f710;
	mov.f32 	%f768, %f710;
	mov.f32 	%f769, %f710;
	mov.f32 	%f770, %f710;
	mov.f32 	%f771, %f710;
	mov.f32 	%f772, %f710;
	mov.f32 	%f773, %f710;
	mov.f32 	%f774, %f710;
	mov.f32 	%f775, %f710;
	mov.f32 	%f776, %f710;
	mov.f32 	%f777, %f710;
	mov.f32 	%f778, %f710;
	mov.f32 	%f779, %f710;
	mov.f32 	%f780, %f710;
	mov.f32 	%f781, %f710;
	mov.f32 	%f782, %f710;
	mov.f32 	%f783, %f710;
	mov.f32 	%f784, %f710;
	mov.f32 	%f785, %f710;
	mov.f32 	%f786, %f710;
	mov.f32 	%f787, %f710;
	mov.f32 	%f788, %f710;
	mov.f32 	%f789, %f710;
	mov.f32 	%f790, %f710;
	mov.f32 	%f791, %f710;
	mov.f32 	%f792, %f710;
	mov.f32 	%f793, %f710;
	mov.f32 	%f794, %f710;
	mov.f32 	%f795, %f710;
	mov.f32 	%f796, %f710;
	mov.f32 	%f797, %f710;
	mov.f32 	%f798, %f710;
	mov.f32 	%f799, %f710;
	mov.f32 	%f800, %f710;
	mov.f32 	%f801, %f710;
	mov.f32 	%f802, %f710;
	mov.f32 	%f803, %f710;
	mov.f32 	%f804, %f710;
	mov.f32 	%f805, %f710;
	mov.f32 	%f806, %f710;
	mov.f32 	%f807, %f710;
	mov.f32 	%f808, %f710;
	mov.f32 	%f809, %f710;
$L__BB0_1:
	ld.param.u64 	%rd165, [my_kernel_kernel0_param_0];
	mov.u32 	%r190, %tid.x;
	setp.gt.u32 	%p1, %r190, 38;
	bar.sync 	0;
	mul.lo.s32 	%r191, %r573, 21;
	add.s32 	%r192, %r191, %r10;
	add.s32 	%r193, %r191, %r6;
	add.s32 	%r194, %r193, %r5;
	add.s32 	%r195, %r191, %r8;
	add.s32 	%r196, %r195, %r7;
	add.s32 	%r197, %r192, %r9;
	add.s32 	%r198, %r191, %r12;
	add.s32 	%r199, %r198, %r11;
	add.s32 	%r200, %r191, %r14;
	add.s32 	%r201, %r200, %r13;
	add.s32 	%r202, %r191, %r1;
	add.s32 	%r203, %r202, %r15;
	add.s32 	%r204, %r191, %r3;
	add.s32 	%r205, %r204, %r16;
	add.s32 	%r206, %r193, %r17;
	add.s32 	%r207, %r195, %r18;
	add.s32 	%r208, %r192, %r19;
	add.s32 	%r209, %r198, %r20;
	add.s32 	%r210, %r200, %r21;
	add.s32 	%r211, %r202, %r22;
	add.s32 	%r212, %r204, %r23;
	add.s32 	%r213, %r193, %r24;
	add.s32 	%r214, %r195, %r25;
	add.s32 	%r215, %r192, %r26;
	add.s32 	%r216, %r198, %r27;
	add.s32 	%r217, %r200, %r28;
	add.s32 	%r218, %r202, %r29;
	add.s32 	%r219, %r204, %r30;
	add.s32 	%r220, %r193, %r31;
	add.s32 	%r221, %r195, %r32;
	add.s32 	%r222, %r192, %r33;
	add.s32 	%r223, %r198, %r34;
	add.s32 	%r224, %r200, %r35;
	add.s32 	%r225, %r202, %r36;
	add.s32 	%r226, %r204, %r37;
	add.s32 	%r227, %r193, %r38;
	add.s32 	%r228, %r195, %r39;
	add.s32 	%r229, %r2, %r191;
	cvta.to.global.u64 	%rd5, %rd165;
	mul.wide.u32 	%rd6, %r229, 4;
	add.s64 	%rd7, %rd5, %rd6;
	ld.global.nc.f32 	%f302, [%rd7];
	shl.b32 	%r230, %r190, 2;
	mov.u32 	%r231, _ZZ17my_kernel_kernel0E18PaddedInput_shared;
	add.s32 	%r232, %r231, %r230;
	st.shared.f32 	[%r232], %f302;
	add.s32 	%r233, %r4, %r191;
	mul.wide.u32 	%rd8, %r233, 4;
	add.s64 	%rd9, %rd5, %rd8;
	ld.global.nc.f32 	%f303, [%rd9];
	st.shared.f32 	[%r232+192], %f303;
	mul.wide.u32 	%rd10, %r194, 4;
	add.s64 	%rd11, %rd5, %rd10;
	ld.global.nc.f32 	%f304, [%rd11];
	st.shared.f32 	[%r232+384], %f304;
	mul.wide.u32 	%rd12, %r196, 4;
	add.s64 	%rd13, %rd5, %rd12;
	ld.global.nc.f32 	%f305, [%rd13];
	st.shared.f32 	[%r232+576], %f305;
	mul.wide.u32 	%rd14, %r197, 4;
	add.s64 	%rd15, %rd5, %rd14;
	ld.global.nc.f32 	%f306, [%rd15];
	st.shared.f32 	[%r232+768], %f306;
	mul.wide.u32 	%rd16, %r199, 4;
	add.s64 	%rd17, %rd5, %rd16;
	ld.global.nc.f32 	%f307, [%rd17];
	st.shared.f32 	[%r232+960], %f307;
	mul.wide.u32 	%rd18, %r201, 4;
	add.s64 	%rd19, %rd5, %rd18;
	ld.global.nc.f32 	%f308, [%rd19];
	st.shared.f32 	[%r232+1152], %f308;
	mul.wide.u32 	%rd20, %r203, 4;
	add.s64 	%rd21, %rd5, %rd20;
	ld.global.nc.f32 	%f309, [%rd21];
	st.shared.f32 	[%r232+1344], %f309;
	mul.wide.u32 	%rd22, %r205, 4;
	add.s64 	%rd23, %rd5, %rd22;
	ld.global.nc.f32 	%f310, [%rd23];
	st.shared.f32 	[%r232+1536], %f310;
	mul.wide.u32 	%rd24, %r206, 4;
	add.s64 	%rd25, %rd5, %rd24;
	ld.global.nc.f32 	%f311, [%rd25];
	st.shared.f32 	[%r232+1728], %f311;
	mul.wide.u32 	%rd26, %r207, 4;
	add.s64 	%rd27, %rd5, %rd26;
	ld.global.nc.f32 	%f312, [%rd27];
	st.shared.f32 	[%r232+1920], %f312;
	mul.wide.u32 	%rd28, %r208, 4;
	add.s64 	%rd29, %rd5, %rd28;
	ld.global.nc.f32 	%f313, [%rd29];
	st.shared.f32 	[%r232+2112], %f313;
	mul.wide.u32 	%rd30, %r209, 4;
	add.s64 	%rd31, %rd5, %rd30;
	ld.global.nc.f32 	%f314, [%rd31];
	st.shared.f32 	[%r232+2304], %f314;
	mul.wide.u32 	%rd32, %r210, 4;
	add.s64 	%rd33, %rd5, %rd32;
	ld.global.nc.f32 	%f315, [%rd33];
	st.shared.f32 	[%r232+2496], %f315;
	mul.wide.u32 	%rd34, %r211, 4;
	add.s64 	%rd35, %rd5, %rd34;
	ld.global.nc.f32 	%f316, [%rd35];
	st.shared.f32 	[%r232+2688], %f316;
	mul.wide.u32 	%rd36, %r212, 4;
	add.s64 	%rd37, %rd5, %rd36;
	ld.global.nc.f32 	%f317, [%rd37];
	st.shared.f32 	[%r232+2880], %f317;
	mul.wide.u32 	%rd38, %r213, 4;
	add.s64 	%rd39, %rd5, %rd38;
	ld.global.nc.f32 	%f318, [%rd39];
	st.shared.f32 	[%r232+3072], %f318;
	mul.wide.u32 	%rd40, %r214, 4;
	add.s64 	%rd41, %rd5, %rd40;
	ld.global.nc.f32 	%f319, [%rd41];
	st.shared.f32 	[%r232+3264], %f319;
	mul.wide.u32 	%rd42, %r215, 4;
	add.s64 	%rd43, %rd5, %rd42;
	ld.global.nc.f32 	%f320, [%rd43];
	st.shared.f32 	[%r232+3456], %f320;
	mul.wide.u32 	%rd44, %r216, 4;
	add.s64 	%rd45, %rd5, %rd44;
	ld.global.nc.f32 	%f321, [%rd45];
	st.shared.f32 	[%r232+3648], %f321;
	mul.wide.u32 	%rd46, %r217, 4;
	add.s64 	%rd47, %rd5, %rd46;
	ld.global.nc.f32 	%f322, [%rd47];
	st.shared.f32 	[%r232+3840], %f322;
	mul.wide.u32 	%rd48, %r218, 4;
	add.s64 	%rd49, %rd5, %rd48;
	ld.global.nc.f32 	%f323, [%rd49];
	st.shared.f32 	[%r232+4032], %f323;
	mul.wide.u32 	%rd50, %r219, 4;
	add.s64 	%rd51, %rd5, %rd50;
	ld.global.nc.f32 	%f324, [%rd51];
	st.shared.f32 	[%r232+4224], %f324;
	mul.wide.u32 	%rd52, %r220, 4;
	add.s64 	%rd53, %rd5, %rd52;
	ld.global.nc.f32 	%f325, [%rd53];
	st.shared.f32 	[%r232+4416], %f325;
	mul.wide.u32 	%rd54, %r221, 4;
	add.s64 	%rd55, %rd5, %rd54;
	ld.global.nc.f32 	%f326, [%rd55];
	st.shared.f32 	[%r232+4608], %f326;
	mul.wide.u32 	%rd56, %r222, 4;
	add.s64 	%rd57, %rd5, %rd56;
	ld.global.nc.f32 	%f327, [%rd57];
	st.shared.f32 	[%r232+4800], %f327;
	mul.wide.u32 	%rd58, %r223, 4;
	add.s64 	%rd59, %rd5, %rd58;
	ld.global.nc.f32 	%f328, [%rd59];
	st.shared.f32 	[%r232+4992], %f328;
	mul.wide.u32 	%rd60, %r224, 4;
	add.s64 	%rd61, %rd5, %rd60;
	ld.global.nc.f32 	%f329, [%rd61];
	st.shared.f32 	[%r232+5184], %f329;
	mul.wide.u32 	%rd62, %r225, 4;
	add.s64 	%rd63, %rd5, %rd62;
	ld.global.nc.f32 	%f330, [%rd63];
	st.shared.f32 	[%r232+5376], %f330;
	mul.wide.u32 	%rd64, %r226, 4;
	add.s64 	%rd65, %rd5, %rd64;
	ld.global.nc.f32 	%f331, [%rd65];
	st.shared.f32 	[%r232+5568], %f331;
	mul.wide.u32 	%rd66, %r227, 4;
	add.s64 	%rd67, %rd5, %rd66;
	ld.global.nc.f32 	%f332, [%rd67];
	st.shared.f32 	[%r232+5760], %f332;
	mul.wide.u32 	%rd68, %r228, 4;
	add.s64 	%rd69, %rd5, %rd68;
	ld.global.nc.f32 	%f333, [%rd69];
	st.shared.f32 	[%r232+5952], %f333;
	@%p1 bra 	$L__BB0_3;
	ld.param.u64 	%rd166, [my_kernel_kernel0_param_0];
	mad.lo.s32 	%r234, %r573, 21, %r10;
	add.s32 	%r235, %r234, %r40;
	cvta.to.global.u64 	%rd70, %rd166;
	mul.wide.u32 	%rd71, %r235, 4;
	add.s64 	%rd72, %rd70, %rd71;
	ld.global.nc.f32 	%f334, [%rd72];
	mov.u32 	%r236, %tid.x;
	shl.b32 	%r237, %r236, 2;
	mov.u32 	%r238, _ZZ17my_kernel_kernel0E18PaddedInput_shared;
	add.s32 	%r239, %r238, %r237;
	st.shared.f32 	[%r239+6144], %f334;
$L__BB0_3:
	ld.param.u64 	%rd167, [my_kernel_kernel0_param_1];
	mov.u32 	%r240, %tid.x;
	setp.gt.u32 	%p2, %r240, 15;
	mul.lo.s32 	%r241, %r573, 2688;
	mul.lo.s32 	%r242, %r240, 42;
	and.b32  	%r243, %r242, 65408;
	mov.u32 	%r244, %ctaid.x;
	shl.b32 	%r245, %r244, 6;
	and.b32  	%r246, %r245, 64;
	or.b32  	%r247, %r246, %r243;
	mul.lo.s32 	%r248, %r240, 21;
	and.b32  	%r249, %r248, 63;
	or.b32  	%r250, %r247, %r249;
	add.s32 	%r251, %r250, %r241;
	cvta.to.global.u64 	%rd73, %rd167;
	mul.wide.u32 	%rd74, %r251, 4;
	add.s64 	%rd75, %rd73, %rd74;
	ld.global.nc.f32 	%f335, [%rd75];
	mov.u32 	%r252, _ZZ17my_kernel_kernel0E18placeholder_shared;
	mad.lo.s32 	%r253, %r240, 84, %r252;
	st.shared.f32 	[%r253], %f335;
	add.s32 	%r254, %r242, 2;
	and.b32  	%r255, %r254, 130944;
	or.b32  	%r256, %r255, %r246;
	add.s32 	%r257, %r248, 1;
	and.b32  	%r258, %r257, 63;
	or.b32  	%r259, %r256, %r258;
	add.s32 	%r260, %r259, %r241;
	mul.wide.u32 	%rd76, %r260, 4;
	add.s64 	%rd77, %rd73, %rd76;
	ld.global.nc.f32 	%f336, [%rd77];
	st.shared.f32 	[%r253+4], %f336;
	add.s32 	%r261, %r242, 4;
	and.b32  	%r262, %r261, 130944;
	or.b32  	%r263, %r262, %r246;
	mul.lo.s32 	%r264, %r240, -21;
	add.s32 	%r265, %r254, %r264;
	and.b32  	%r266, %r265, 63;
	or.b32  	%r267, %r263, %r266;
	add.s32 	%r268, %r267, %r241;
	mul.wide.u32 	%rd78, %r268, 4;
	add.s64 	%rd79, %rd73, %rd78;
	ld.global.nc.f32 	%f337, [%rd79];
	st.shared.f32 	[%r253+8], %f337;
	add.s32 	%r269, %r242, 6;
	and.b32  	%r270, %r269, 130944;
	or.b32  	%r271, %r270, %r246;
	add.s32 	%r272, %r265, 1;
	and.b32  	%r273, %r272, 63;
	or.b32  	%r274, %r271, %r273;
	add.s32 	%r275, %r274, %r241;
	mul.wide.u32 	%rd80, %r275, 4;
	add.s64 	%rd81, %rd73, %rd80;
	ld.global.nc.f32 	%f338, [%rd81];
	st.shared.f32 	[%r253+12], %f338;
	add.s32 	%r276, %r242, 8;
	and.b32  	%r277, %r276, 130944;
	or.b32  	%r278, %r277, %r246;
	add.s32 	%r279, %r261, %r264;
	and.b32  	%r280, %r279, 63;
	or.b32  	%r281, %r278, %r280;
	add.s32 	%r282, %r281, %r241;
	mul.wide.u32 	%rd82, %r282, 4;
	add.s64 	%rd83, %rd73, %rd82;
	ld.global.nc.f32 	%f339, [%rd83];
	st.shared.f32 	[%r253+16], %f339;
	add.s32 	%r283, %r242, 10;
	and.b32  	%r284, %r283, 130944;
	or.b32  	%r285, %r284, %r246;
	add.s32 	%r286, %r279, 1;
	and.b32  	%r287, %r286, 63;
	or.b32  	%r288, %r285, %r287;
	add.s32 	%r289, %r288, %r241;
	mul.wide.u32 	%rd84, %r289, 4;
	add.s64 	%rd85, %rd73, %rd84;
	ld.global.nc.f32 	%f340, [%rd85];
	st.shared.f32 	[%r253+20], %f340;
	add.s32 	%r290, %r242, 12;
	and.b32  	%r291, %r290, 130944;
	or.b32  	%r292, %r291, %r246;
	add.s32 	%r293, %r269, %r264;
	and.b32  	%r294, %r293, 63;
	or.b32  	%r295, %r292, %r294;
	add.s32 	%r296, %r295, %r241;
	mul.wide.u32 	%rd86, %r296, 4;
	add.s64 	%rd87, %rd73, %rd86;
	ld.global.nc.f32 	%f341, [%rd87];
	st.shared.f32 	[%r253+24], %f341;
	add.s32 	%r297, %r242, 14;
	and.b32  	%r298, %r297, 130944;
	or.b32  	%r299, %r298, %r246;
	add.s32 	%r300, %r293, 1;
	and.b32  	%r301, %r300, 63;
	or.b32  	%r302, %r299, %r301;
	add.s32 	%r303, %r302, %r241;
	mul.wide.u32 	%rd88, %r303, 4;
	add.s64 	%rd89, %rd73, %rd88;
	ld.global.nc.f32 	%f342, [%rd89];
	st.shared.f32 	[%r253+28], %f342;
	add.s32 	%r304, %r242, 16;
	and.b32  	%r305, %r304, 130944;
	or.b32  	%r306, %r305, %r246;
	add.s32 	%r307, %r276, %r264;
	and.b32  	%r308, %r307, 63;
	or.b32  	%r309, %r306, %r308;
	add.s32 	%r310, %r309, %r241;
	mul.wide.u32 	%rd90, %r310, 4;
	add.s64 	%rd91, %rd73, %rd90;
	ld.global.nc.f32 	%f343, [%rd91];
	st.shared.f32 	[%r253+32], %f343;
	add.s32 	%r311, %r242, 18;
	and.b32  	%r312, %r311, 130944;
	or.b32  	%r313, %r312, %r246;
	add.s32 	%r314, %r307, 1;
	and.b32  	%r315, %r314, 63;
	or.b32  	%r316, %r313, %r315;
	add.s32 	%r317, %r316, %r241;
	mul.wide.u32 	%rd92, %r317, 4;
	add.s64 	%rd93, %rd73, %rd92;
	ld.global.nc.f32 	%f344, [%rd93];
	st.shared.f32 	[%r253+36], %f344;
	add.s32 	%r318, %r242, 20;
	and.b32  	%r319, %r318, 130944;
	or.b32  	%r320, %r319, %r246;
	add.s32 	%r321, %r283, %r264;
	and.b32  	%r322, %r321, 63;
	or.b32  	%r323, %r320, %r322;
	add.s32 	%r324, %r323, %r241;
	mul.wide.u32 	%rd94, %r324, 4;
	add.s64 	%rd95, %rd73, %rd94;
	ld.global.nc.f32 	%f345, [%rd95];
	st.shared.f32 	[%r253+40], %f345;
	add.s32 	%r325, %r242, 22;
	and.b32  	%r326, %r325, 130944;
	or.b32  	%r327, %r326, %r246;
	add.s32 	%r328, %r321, 1;
	and.b32  	%r329, %r328, 63;
	or.b32  	%r330, %r327, %r329;
	add.s32 	%r331, %r330, %r241;
	mul.wide.u32 	%rd96, %r331, 4;
	add.s64 	%rd97, %rd73, %rd96;
	ld.global.nc.f32 	%f346, [%rd97];
	st.shared.f32 	[%r253+44], %f346;
	add.s32 	%r332, %r242, 24;
	and.b32  	%r333, %r332, 130944;
	or.b32  	%r334, %r333, %r246;
	add.s32 	%r335, %r290, %r264;
	and.b32  	%r336, %r335, 63;
	or.b32  	%r337, %r334, %r336;
	add.s32 	%r338, %r337, %r241;
	mul.wide.u32 	%rd98, %r338, 4;
	add.s64 	%rd99, %rd73, %rd98;
	ld.global.nc.f32 	%f347, [%rd99];
	st.shared.f32 	[%r253+48], %f347;
	add.s32 	%r339, %r242, 26;
	and.b32  	%r340, %r339, 130944;
	or.b32  	%r341, %r340, %r246;
	add.s32 	%r342, %r335, 1;
	and.b32  	%r343, %r342, 63;
	or.b32  	%r344, %r341, %r343;
	add.s32 	%r345, %r344, %r241;
	mul.wide.u32 	%rd100, %r345, 4;
	add.s64 	%rd101, %rd73, %rd100;
	ld.global.nc.f32 	%f348, [%rd101];
	st.shared.f32 	[%r253+52], %f348;
	add.s32 	%r346, %r242, 28;
	and.b32  	%r347, %r346, 130944;
	or.b32  	%r348, %r347, %r246;
	add.s32 	%r349, %r297, %r264;
	and.b32  	%r350, %r349, 63;
	or.b32  	%r351, %r348, %r350;
	add.s32 	%r352, %r351, %r241;
	mul.wide.u32 	%rd102, %r352, 4;
	add.s64 	%rd103, %rd73, %rd102;
	ld.global.nc.f32 	%f349, [%rd103];
	st.shared.f32 	[%r253+56], %f349;
	add.s32 	%r353, %r242, 30;
	and.b32  	%r354, %r353, 130944;
	or.b32  	%r355, %r354, %r246;
	add.s32 	%r356, %r349, 1;
	and.b32  	%r357, %r356, 63;
	or.b32  	%r358, %r355, %r357;
	add.s32 	%r359, %r358, %r241;
	mul.wide.u32 	%rd104, %r359, 4;
	add.s64 	%rd105, %rd73, %rd104;
	ld.global.nc.f32 	%f350, [%rd105];
	st.shared.f32 	[%r253+60], %f350;
	add.s32 	%r360, %r242, 32;
	and.b32  	%r361, %r360, 130944;
	or.b32  	%r362, %r361, %r246;
	add.s32 	%r363, %r304, %r264;
	and.b32  	%r364, %r363, 63;
	or.b32  	%r365, %r362, %r364;
	add.s32 	%r366, %r365, %r241;
	mul.wide.u32 	%rd106, %r366, 4;
	add.s64 	%rd107, %rd73, %rd106;
	ld.global.nc.f32 	%f351, [%rd107];
	st.shared.f32 	[%r253+64], %f351;
	add.s32 	%r367, %r242, 34;
	and.b32  	%r368, %r367, 130944;
	or.b32  	%r369, %r368, %r246;
	add.s32 	%r370, %r363, 1;
	and.b32  	%r371, %r370, 63;
	or.b32  	%r372, %r369, %r371;
	add.s32 	%r373, %r372, %r241;
	mul.wide.u32 	%rd108, %r373, 4;
	add.s64 	%rd109, %rd73, %rd108;
	ld.global.nc.f32 	%f352, [%rd109];
	st.shared.f32 	[%r253+68], %f352;
	add.s32 	%r374, %r242, 36;
	and.b32  	%r375, %r374, 130944;
	or.b32  	%r376, %r375, %r246;
	add.s32 	%r377, %r311, %r264;
	and.b32  	%r378, %r377, 63;
	or.b32  	%r379, %r376, %r378;
	add.s32 	%r380, %r379, %r241;
	mul.wide.u32 	%rd110, %r380, 4;
	add.s64 	%rd111, %rd73, %rd110;
	ld.global.nc.f32 	%f353, [%rd111];
	st.shared.f32 	[%r253+72], %f353;
	add.s32 	%r381, %r242, 38;
	and.b32  	%r382, %r381, 130944;
	or.b32  	%r383, %r382, %r246;
	add.s32 	%r384, %r377, 1;
	and.b32  	%r385, %r384, 63;
	or.b32  	%r386, %r383, %r385;
	add.s32 	%r387, %r386, %r241;
	mul.wide.u32 	%rd112, %r387, 4;
	add.s64 	%rd113, %rd73, %rd112;
	ld.global.nc.f32 	%f354, [%rd113];
	st.shared.f32 	[%r253+76], %f354;
	add.s32 	%r388, %r242, 40;
	and.b32  	%r389, %r388, 130944;
	or.b32  	%r390, %r389, %r246;
	mad.lo.s32 	%r391, %r240, 43, %r318;
	and.b32  	%r392, %r391, 63;
	or.b32  	%r393, %r390, %r392;
	add.s32 	%r394, %r393, %r241;
	mul.wide.u32 	%rd114, %r394, 4;
	add.s64 	%rd115, %rd73, %rd114;
	ld.global.nc.f32 	%f355, [%rd115];
	st.shared.f32 	[%r253+80], %f355;
	@%p2 bra 	$L__BB0_5;
	ld.param.u64 	%rd168, [my_kernel_kernel0_param_1];
	mov.u32 	%r395, %tid.x;
	mul.lo.s32 	%r396, %r395, 42;
	add.s32 	%r397, %r396, 2016;
	and.b32  	%r398, %r397, 3968;
	mov.u32 	%r399, %ctaid.x;
	shl.b32 	%r400, %r399, 6;
	and.b32  	%r401, %r400, 64;
	or.b32  	%r402, %r398, %r401;
	mul.lo.s32 	%r403, %r395, 21;
	add.s32 	%r404, %r403, 48;
	and.b32  	%r405, %r404, 63;
	or.b32  	%r406, %r402, %r405;
	mul.lo.s32 	%r407, %r573, 2688;
	add.s32 	%r408, %r406, %r407;
	cvta.to.global.u64 	%rd116, %rd168;
	mul.wide.u32 	%rd117, %r408, 4;
	add.s64 	%rd118, %rd116, %rd117;
	ld.global.nc.f32 	%f356, [%rd118];
	mov.u32 	%r409, _ZZ17my_kernel_kernel0E18placeholder_shared;
	mad.lo.s32 	%r410, %r395, 84, %r409;
	st.shared.f32 	[%r410+4032], %f356;
	add.s32 	%r411, %r396, 2018;
	and.b32  	%r412, %r411, 3968;
	or.b32  	%r413, %r412, %r401;
	add.s32 	%r414, %r403, 49;
	and.b32  	%r415, %r414, 63;
	or.b32  	%r416, %r413, %r415;
	add.s32 	%r417, %r416, %r407;
	mul.wide.u32 	%rd119, %r417, 4;
	add.s64 	%rd120, %rd116, %rd119;
	ld.global.nc.f32 	%f357, [%rd120];
	st.shared.f32 	[%r410+4036], %f357;
	add.s32 	%r418, %r396, 2020;
	and.b32  	%r419, %r418, 3968;
	or.b32  	%r420, %r419, %r401;
	add.s32 	%r421, %r403, 50;
	and.b32  	%r422, %r421, 63;
	or.b32  	%r423, %r420, %r422;
	add.s32 	%r424, %r423, %r407;
	mul.wide.u32 	%rd121, %r424, 4;
	add.s64 	%rd122, %rd116, %rd121;
	ld.global.nc.f32 	%f358, [%rd122];
	st.shared.f32 	[%r410+4040], %f358;
	add.s32 	%r425, %r396, 2022;
	and.b32  	%r426, %r425, 3968;
	or.b32  	%r427, %r426, %r401;
	add.s32 	%r428, %r403, 51;
	and.b32  	%r429, %r428, 63;
	or.b32  	%r430, %r427, %r429;
	add.s32 	%r431, %r430, %r407;
	mul.wide.u32 	%rd123, %r431, 4;
	add.s64 	%rd124, %rd116, %rd123;
	ld.global.nc.f32 	%f359, [%rd124];
	st.shared.f32 	[%r410+4044], %f359;
	add.s32 	%r432, %r396, 2024;
	and.b32  	%r433, %r432, 3968;
	or.b32  	%r434, %r433, %r401;
	add.s32 	%r435, %r403, 52;
	and.b32  	%r436, %r435, 63;
	or.b32  	%r437, %r434, %r436;
	add.s32 	%r438, %r437, %r407;
	mul.wide.u32 	%rd125, %r438, 4;
	add.s64 	%rd126, %rd116, %rd125;
	ld.global.nc.f32 	%f360, [%rd126];
	st.shared.f32 	[%r410+4048], %f360;
	add.s32 	%r439, %r396, 2026;
	and.b32  	%r440, %r439, 3968;
	or.b32  	%r441, %r440, %r401;
	add.s32 	%r442, %r403, 53;
	and.b32  	%r443, %r442, 63;
	or.b32  	%r444, %r441, %r443;
	add.s32 	%r445, %r444, %r407;
	mul.wide.u32 	%rd127, %r445, 4;
	add.s64 	%rd128, %rd116, %rd127;
	ld.global.nc.f32 	%f361, [%rd128];
	st.shared.f32 	[%r410+4052], %f361;
	add.s32 	%r446, %r396, 2028;
	and.b32  	%r447, %r446, 3968;
	or.b32  	%r448, %r447, %r401;
	add.s32 	%r449, %r403, 54;
	and.b32  	%r450, %r449, 63;
	or.b32  	%r451, %r448, %r450;
	add.s32 	%r452, %r451, %r407;
	mul.wide.u32 	%rd129, %r452, 4;
	add.s64 	%rd130, %rd116, %rd129;
	ld.global.nc.f32 	%f362, [%rd130];
	st.shared.f32 	[%r410+4056], %f362;
	add.s32 	%r453, %r396, 2030;
	and.b32  	%r454, %r453, 3968;
	or.b32  	%r455, %r454, %r401;
	add.s32 	%r456, %r403, 55;
	and.b32  	%r457, %r456, 63;
	or.b32  	%r458, %r455, %r457;
	add.s32 	%r459, %r458, %r407;
	mul.wide.u32 	%rd131, %r459, 4;
	add.s64 	%rd132, %rd116, %rd131;
	ld.global.nc.f32 	%f363, [%rd132];
	st.shared.f32 	[%r410+4060], %f363;
	add.s32 	%r460, %r396, 2032;
	and.b32  	%r461, %r460, 3968;
	or.b32  	%r462, %r461, %r401;
	add.s32 	%r463, %r403, 56;
	and.b32  	%r464, %r463, 63;
	or.b32  	%r465, %r462, %r464;
	add.s32 	%r466, %r465, %r407;
	mul.wide.u32 	%rd133, %r466, 4;
	add.s64 	%rd134, %rd116, %rd133;
	ld.global.nc.f32 	%f364, [%rd134];
	st.shared.f32 	[%r410+4064], %f364;
	add.s32 	%r467, %r396, 2034;
	and.b32  	%r468, %r467, 3968;
	or.b32  	%r469, %r468, %r401;
	add.s32 	%r470, %r403, 57;
	and.b32  	%r471, %r470, 63;
	or.b32  	%r472, %r469, %r471;
	add.s32 	%r473, %r472, %r407;
	mul.wide.u32 	%rd135, %r473, 4;
	add.s64 	%rd136, %rd116, %rd135;
	ld.global.nc.f32 	%f365, [%rd136];
	st.shared.f32 	[%r410+4068], %f365;
	add.s32 	%r474, %r396, 2036;
	and.b32  	%r475, %r474, 3968;
	or.b32  	%r476, %r475, %r401;
	add.s32 	%r477, %r403, 58;
	and.b32  	%r478, %r477, 63;
	or.b32  	%r479, %r476, %r478;
	add.s32 	%r480, %r479, %r407;
	mul.wide.u32 	%rd137, %r480, 4;
	add.s64 	%rd138, %rd116, %rd137;
	ld.global.nc.f32 	%f366, [%rd138];
	st.shared.f32 	[%r410+4072], %f366;
	add.s32 	%r481, %r396, 2038;
	and.b32  	%r482, %r481, 3968;
	or.b32  	%r483, %r482, %r401;
	add.s32 	%r484, %r403, 59;
	and.b32  	%r485, %r484, 63;
	or.b32  	%r486, %r483, %r485;
	add.s32 	%r487, %r486, %r407;
	mul.wide.u32 	%rd139, %r487, 4;
	add.s64 	%rd140, %rd116, %rd139;
	ld.global.nc.f32 	%f367, [%rd140];
	st.shared.f32 	[%r410+4076], %f367;
	add.s32 	%r488, %r396, 2040;
	and.b32  	%r489, %r488, 3968;
	or.b32  	%r490, %r489, %r401;
	add.s32 	%r491, %r403, 60;
	and.b32  	%r492, %r491, 63;
	or.b32  	%r493, %r490, %r492;
	add.s32 	%r494, %r493, %r407;
	mul.wide.u32 	%rd141, %r494, 4;
	add.s64 	%rd142, %rd116, %rd141;
	ld.global.nc.f32 	%f368, [%rd142];
	st.shared.f32 	[%r410+4080], %f368;
	add.s32 	%r495, %r396, 2042;
	and.b32  	%r496, %r495, 3968;
	or.b32  	%r497, %r496, %r401;
	add.s32 	%r498, %r403, 61;
	and.b32  	%r499, %r498, 63;
	or.b32  	%r500, %r497, %r499;
	add.s32 	%r501, %r500, %r407;
	mul.wide.u32 	%rd143, %r501, 4;
	add.s64 	%rd144, %rd116, %rd143;
	ld.global.nc.f32 	%f369, [%rd144];
	st.shared.f32 	[%r410+4084], %f369;
	add.s32 	%r502, %r396, 2044;
	and.b32  	%r503, %r502, 3968;
	or.b32  	%r504, %r503, %r401;
	add.s32 	%r505, %r403, 62;
	and.b32  	%r506, %r505, 63;
	or.b32  	%r507, %r504, %r506;
	add.s32 	%r508, %r507, %r407;
	mul.wide.u32 	%rd145, %r508, 4;
	add.s64 	%rd146, %rd116, %rd145;
	ld.global.nc.f32 	%f370, [%rd146];
	st.shared.f32 	[%r410+4088], %f370;
	add.s32 	%r509, %r396, 2046;
	and.b32  	%r510, %r509, 3968;
	or.b32  	%r511, %r510, %r401;
	add.s32 	%r512, %r403, -1;
	and.b32  	%r513, %r512, 63;
	or.b32  	%r514, %r511, %r513;
	add.s32 	%r515, %r514, %r407;
	mul.wide.u32 	%rd147, %r515, 4;
	add.s64 	%rd148, %rd116, %rd147;
	ld.global.nc.f32 	%f371, [%rd148];
	st.shared.f32 	[%r410+4092], %f371;
	and.b32  	%r516, %r396, 65408;
	or.b32  	%r517, %r401, %r516;
	and.b32  	%r518, %r403, 63;
	or.b32  	%r519, %r517, %r518;
	add.s32 	%r520, %r519, %r407;
	mul.wide.u32 	%rd149, %r520, 4;
	add.s64 	%rd150, %rd116, %rd149;
	ld.global.nc.f32 	%f372, [%rd150+8192];
	st.shared.f32 	[%r410+4096], %f372;
	add.s32 	%r521, %r396, 2050;
	and.b32  	%r522, %r521, 3968;
	or.b32  	%r523, %r522, %r401;
	add.s32 	%r524, %r403, 1;
	and.b32  	%r525, %r524, 63;
	or.b32  	%r526, %r523, %r525;
	add.s32 	%r527, %r526, %r407;
	mul.wide.u32 	%rd151, %r527, 4;
	add.s64 	%rd152, %rd116, %rd151;
	ld.global.nc.f32 	%f373, [%rd152];
	st.shared.f32 	[%r410+4100], %f373;
	add.s32 	%r528, %r396, 2052;
	and.b32  	%r529, %r528, 3968;
	or.b32  	%r530, %r529, %r401;
	mad.lo.s32 	%r531, %r395, -21, %r396;
	add.s32 	%r532, %r531, 2;
	and.b32  	%r533, %r532, 63;
	or.b32  	%r534, %r530, %r533;
	add.s32 	%r535, %r534, %r407;
	mul.wide.u32 	%rd153, %r535, 4;
	add.s64 	%rd154, %rd116, %rd153;
	ld.global.nc.f32 	%f374, [%rd154];
	st.shared.f32 	[%r410+4104], %f374;
	add.s32 	%r536, %r396, 2054;
	and.b32  	%r537, %r536, 3968;
	or.b32  	%r538, %r537, %r401;
	add.s32 	%r539, %r531, 3;
	and.b32  	%r540, %r539, 63;
	or.b32  	%r541, %r538, %r540;
	add.s32 	%r542, %r541, %r407;
	mul.wide.u32 	%rd155, %r542, 4;
	add.s64 	%rd156, %rd116, %rd155;
	ld.global.nc.f32 	%f375, [%rd156];
	st.shared.f32 	[%r410+4108], %f375;
	add.s32 	%r543, %r396, 2056;
	and.b32  	%r544, %r543, 3968;
	or.b32  	%r545, %r544, %r401;
	add.s32 	%r546, %r531, 4;
	and.b32  	%r547, %r546, 63;
	or.b32  	%r548, %r545, %r547;
	add.s32 	%r549, %r548, %r407;
	mul.wide.u32 	%rd157, %r549, 4;
	add.s64 	%rd158, %rd116, %rd157;
	ld.global.nc.f32 	%f376, [%rd158];
	st.shared.f32 	[%r410+4112], %f376;
$L__BB0_5:
	mov.u32 	%r551, %tid.x;
	shl.b32 	%r552, %r551, 3;
	and.b32  	%r553, %r552, 120;
	mov.u32 	%r554, _ZZ17my_kernel_kernel0E18placeholder_shared;
	add.s32 	%r555, %r553, %r554;
	add.s32 	%r574, %r555, 132;
	bar.sync 	0;
	mov.b32 	%r575, 1008;
$L__BB0_6:
	mov.u32 	%r556, %tid.x;
	shr.u32 	%r557, %r556, 4;
	mov.u32 	%r558, _ZZ17my_kernel_kernel0E18PaddedInput_shared;
	mad.lo.s32 	%r559, %r557, 2100, %r558;
	add.s32 	%r560, %r559, %r575;
	ld.shared.f32 	%f377, [%r560+-1008];
	ld.shared.f32 	%f378, [%r574+-132];
	fma.rn.f32 	%f809, %f377, %f378, %f809;
	ld.shared.f32 	%f379, [%r574+-4];
	fma.rn.f32 	%f759, %f377, %f379, %f759;
	ld.shared.f32 	%f380, [%r560+-588];
	fma.rn.f32 	%f799, %f380, %f378, %f799;
	fma.rn.f32 	%f749, %f380, %f379, %f749;
	ld.shared.f32 	%f381, [%r560+-168];
	fma.rn.f32 	%f789, %f381, %f378, %f789;
	fma.rn.f32 	%f739, %f381, %f379, %f739;
	ld.shared.f32 	%f382, [%r560+252];
	fma.rn.f32 	%f779, %f382, %f378, %f779;
	fma.rn.f32 	%f729, %f382, %f379, %f729;
	ld.shared.f32 	%f383, [%r560+672];
	fma.rn.f32 	%f769, %f383, %f378, %f769;
	fma.rn.f32 	%f719, %f383, %f379, %f719;
	ld.shared.f32 	%f384, [%r574+-128];
	fma.rn.f32 	%f808, %f377, %f384, %f808;
	ld.shared.f32 	%f385, [%r574];
	fma.rn.f32 	%f758, %f377, %f385, %f758;
	fma.rn.f32 	%f798, %f380, %f384, %f798;
	fma.rn.f32 	%f748, %f380, %f385, %f748;
	fma.rn.f32 	%f788, %f381, %f384, %f788;
	fma.rn.f32 	%f738, %f381, %f385, %f738;
	fma.rn.f32 	%f778, %f382, %f384, %f778;
	fma.rn.f32 	%f728, %f382, %f385, %f728;
	fma.rn.f32 	%f768, %f383, %f384, %f768;
	fma.rn.f32 	%f718, %f383, %f385, %f718;
	ld.shared.f32 	%f386, [%r560+-924];
	fma.rn.f32 	%f807, %f386, %f378, %f807;
	fma.rn.f32 	%f757, %f386, %f379, %f757;
	ld.shared.f32 	%f387, [%r560+-504];
	fma.rn.f32 	%f797, %f387, %f378, %f797;
	fma.rn.f32 	%f747, %f387, %f379, %f747;
	ld.shared.f32 	%f388, [%r560+-84];
	fma.rn.f32 	%f787, %f388, %f378, %f787;
	fma.rn.f32 	%f737, %f388, %f379, %f737;
	ld.shared.f32 	%f389, [%r560+336];
	fma.rn.f32 	%f777, %f389, %f378, %f777;
	fma.rn.f32 	%f727, %f389, %f379, %f727;
	ld.shared.f32 	%f390, [%r560+756];
	fma.rn.f32 	%f767, %f390, %f378, %f767;
	fma.rn.f32 	%f717, %f390, %f379, %f717;
	fma.rn.f32 	%f806, %f386, %f384, %f806;
	fma.rn.f32 	%f756, %f386, %f385, %f756;
	fma.rn.f32 	%f796, %f387, %f384, %f796;
	fma.rn.f32 	%f746, %f387, %f385, %f746;
	fma.rn.f32 	%f786, %f388, %f384, %f786;
	fma.rn.f32 	%f736, %f388, %f385, %f736;
	fma.rn.f32 	%f776, %f389, %f384, %f776;
	fma.rn.f32 	%f726, %f389, %f385, %f726;
	fma.rn.f32 	%f766, %f390, %f384, %f766;
	fma.rn.f32 	%f716, %f390, %f385, %f716;
	ld.shared.f32 	%f391, [%r560+-840];
	fma.rn.f32 	%f805, %f391, %f378, %f805;
	fma.rn.f32 	%f755, %f391, %f379, %f755;
	ld.shared.f32 	%f392, [%r560+-420];
	fma.rn.f32 	%f795, %f392, %f378, %f795;
	fma.rn.f32 	%f745, %f392, %f379, %f745;
	ld.shared.f32 	%f393, [%r560];
	fma.rn.f32 	%f785, %f393, %f378, %f785;
	fma.rn.f32 	%f735, %f393, %f379, %f735;
	ld.shared.f32 	%f394, [%r560+420];
	fma.rn.f32 	%f775, %f394, %f378, %f775;
	fma.rn.f32 	%f725, %f394, %f379, %f725;
	ld.shared.f32 	%f395, [%r560+840];
	fma.rn.f32 	%f765, %f395, %f378, %f765;
	fma.rn.f32 	%f715, %f395, %f379, %f715;
	fma.rn.f32 	%f804, %f391, %f384, %f804;
	fma.rn.f32 	%f754, %f391, %f385, %f754;
	fma.rn.f32 	%f794, %f392, %f384, %f794;
	fma.rn.f32 	%f744, %f392, %f385, %f744;
	fma.rn.f32 	%f784, %f393, %f384, %f784;
	fma.rn.f32 	%f734, %f393, %f385, %f734;
	fma.rn.f32 	%f774, %f394, %f384, %f774;
	fma.rn.f32 	%f724, %f394, %f385, %f724;
	fma.rn.f32 	%f764, %f395, %f384, %f764;
	fma.rn.f32 	%f714, %f395, %f385, %f714;
	ld.shared.f32 	%f396, [%r560+-756];
	fma.rn.f32 	%f803, %f396, %f378, %f803;
	fma.rn.f32 	%f753, %f396, %f379, %f753;
	ld.shared.f32 	%f397, [%r560+-336];
	fma.rn.f32 	%f793, %f397, %f378, %f793;
	fma.rn.f32 	%f743, %f397, %f379, %f743;
	ld.shared.f32 	%f398, [%r560+84];
	fma.rn.f32 	%f783, %f398, %f378, %f783;
	fma.rn.f32 	%f733, %f398, %f379, %f733;
	ld.shared.f32 	%f399, [%r560+504];
	fma.rn.f32 	%f773, %f399, %f378, %f773;
	fma.rn.f32 	%f723, %f399, %f379, %f723;
	ld.shared.f32 	%f400, [%r560+924];
	fma.rn.f32 	%f763, %f400, %f378, %f763;
	fma.rn.f32 	%f713, %f400, %f379, %f713;
	fma.rn.f32 	%f802, %f396, %f384, %f802;
	fma.rn.f32 	%f752, %f396, %f385, %f752;
	fma.rn.f32 	%f792, %f397, %f384, %f792;
	fma.rn.f32 	%f742, %f397, %f385, %f742;
	fma.rn.f32 	%f782, %f398, %f384, %f782;
	fma.rn.f32 	%f732, %f398, %f385, %f732;
	fma.rn.f32 	%f772, %f399, %f384, %f772;
	fma.rn.f32 	%f722, %f399, %f385, %f722;
	fma.rn.f32 	%f762, %f400, %f384, %f762;
	fma.rn.f32 	%f712, %f400, %f385, %f712;
	ld.shared.f32 	%f401, [%r560+-672];
	fma.rn.f32 	%f801, %f401, %f378, %f801;
	fma.rn.f32 	%f751, %f401, %f379, %f751;
	ld.shared.f32 	%f402, [%r560+-252];
	fma.rn.f32 	%f791, %f402, %f378, %f791;
	fma.rn.f32 	%f741, %f402, %f379, %f741;
	ld.shared.f32 	%f403, [%r560+168];
	fma.rn.f32 	%f781, %f403, %f378, %f781;
	fma.rn.f32 	%f731, %f403, %f379, %f731;
	ld.shared.f32 	%f404, [%r560+588];
	fma.rn.f32 	%f771, %f404, %f378, %f771;
	fma.rn.f32 	%f721, %f404, %f379, %f721;
	ld.shared.f32 	%f405, [%r560+1008];
	fma.rn.f32 	%f761, %f405, %f378, %f761;
	fma.rn.f32 	%f711, %f405, %f379, %f711;
	fma.rn.f32 	%f800, %f401, %f384, %f800;
	fma.rn.f32 	%f750, %f401, %f385, %f750;
	fma.rn.f32 	%f790, %f402, %f384, %f790;
	fma.rn.f32 	%f740, %f402, %f385, %f740;
	fma.rn.f32 	%f780, %f403, %f384, %f780;
	fma.rn.f32 	%f730, %f403, %f385, %f730;
	fma.rn.f32 	%f770, %f404, %f384, %f770;
	fma.rn.f32 	%f720, %f404, %f385, %f720;
	fma.rn.f32 	%f760, %f405, %f384, %f760;
	fma.rn.f32 	%f710, %f405, %f385, %f710;
	add.s32 	%r575, %r575, 4;
	add.s32 	%r574, %r574, 256;
	setp.ne.s32 	%p3, %r575, 1092;
	@%p3 bra 	$L__BB0_6;
	add.s32 	%r573, %r573, 1;
	setp.ne.s32 	%p4, %r573, 32;
	@%p4 bra 	$L__BB0_1;
	ld.param.u64 	%rd170, [my_kernel_kernel0_param_3];
	ld.param.u64 	%rd169, [my_kernel_kernel0_param_2];
	cvta.to.global.u64 	%rd159, %rd169;
	cvta.to.global.u64 	%rd160, %rd170;
	mov.u32 	%r561, %tid.x;
	shl.b32 	%r562, %r561, 1;
	and.b32  	%r563, %r562, 30;
	mov.u32 	%r564, %ctaid.x;
	shl.b32 	%r565, %r564, 6;
	and.b32  	%r566, %r565, 64;
	or.b32  	%r567, %r566, %r563;
	shr.u32 	%r568, %r561, 4;
	mul.lo.s32 	%r569, %r568, 9600;
	shr.u32 	%r570, %r564, 1;
	mad.lo.s32 	%r571, %r570, 640, %r569;
	or.b32  	%r572, %r567, %r571;
	mul.wide.u32 	%rd161, %r567, 4;
	add.s64 	%rd162, %rd160, %rd161;
	ld.global.nc.f32 	%f406, [%rd162];
	add.f32 	%f407, %f809, %f406;
	max.f32 	%f408, %f407, 0f00000000;
	mul.wide.u32 	%rd163, %r572, 4;
	add.s64 	%rd164, %rd159, %rd163;
	st.global.f32 	[%rd164], %f408;
	ld.global.nc.f32 	%f409, [%rd162+128];
	add.f32 	%f410, %f759, %f409;
	max.f32 	%f411, %f410, 0f00000000;
	st.global.f32 	[%rd164+128], %f411;
	ld.global.nc.f32 	%f412, [%rd162+4];
	add.f32 	%f413, %f808, %f412;
	max.f32 	%f414, %f413, 0f00000000;
	st.global.f32 	[%rd164+4], %f414;
	ld.global.nc.f32 	%f415, [%rd162+132];
	add.f32 	%f416, %f758, %f415;
	max.f32 	%f417, %f416, 0f00000000;
	st.global.f32 	[%rd164+132], %f417;
	add.f32 	%f418, %f807, %f406;
	max.f32 	%f419, %f418, 0f00000000;
	st.global.f32 	[%rd164+512], %f419;
	add.f32 	%f420, %f757, %f409;
	max.f32 	%f421, %f420, 0f00000000;
	st.global.f32 	[%rd164+640], %f421;
	add.f32 	%f422, %f806, %f412;
	max.f32 	%f423, %f422, 0f00000000;
	st.global.f32 	[%rd164+516], %f423;
	add.f32 	%f424, %f756, %f415;
	max.f32 	%f425, %f424, 0f00000000;
	st.global.f32 	[%rd164+644], %f425;
	add.f32 	%f426, %f805, %f406;
	max.f32 	%f427, %f426, 0f00000000;
	st.global.f32 	[%rd164+1024], %f427;
	add.f32 	%f428, %f755, %f409;
	max.f32 	%f429, %f428, 0f00000000;
	st.global.f32 	[%rd164+1152], %f429;
	add.f32 	%f430, %f804, %f412;
	max.f32 	%f431, %f430, 0f00000000;
	st.global.f32 	[%rd164+1028], %f431;
	add.f32 	%f432, %f754, %f415;
	max.f32 	%f433, %f432, 0f00000000;
	st.global.f32 	[%rd164+1156], %f433;
	add.f32 	%f434, %f803, %f406;
	max.f32 	%f435, %f434, 0f00000000;
	st.global.f32 	[%rd164+1536], %f435;
	add.f32 	%f436, %f753, %f409;
	max.f32 	%f437, %f436, 0f00000000;
	st.global.f32 	[%rd164+1664], %f437;
	add.f32 	%f438, %f802, %f412;
	max.f32 	%f439, %f438, 0f00000000;
	st.global.f32 	[%rd164+1540], %f439;
	add.f32 	%f440, %f752, %f415;
	max.f32 	%f441, %f440, 0f00000000;
	st.global.f32 	[%rd164+1668], %f441;
	add.f32 	%f442, %f801, %f406;
	max.f32 	%f443, %f442, 0f00000000;
	st.global.f32 	[%rd164+2048], %f443;
	add.f32 	%f444, %f751, %f409;
	max.f32 	%f445, %f444, 0f00000000;
	st.global.f32 	[%rd164+2176], %f445;
	add.f32 	%f446, %f800, %f412;
	max.f32 	%f447, %f446, 0f00000000;
	st.global.f32 	[%rd164+2052], %f447;
	add.f32 	%f448, %f750, %f415;
	max.f32 	%f449, %f448, 0f00000000;
	st.global.f32 	[%rd164+2180], %f449;
	add.f32 	%f450, %f799, %f406;
	max.f32 	%f451, %f450, 0f00000000;
	st.global.f32 	[%rd164+7680], %f451;
	add.f32 	%f452, %f749, %f409;
	max.f32 	%f453, %f452, 0f00000000;
	st.global.f32 	[%rd164+7808], %f453;
	add.f32 	%f454, %f798, %f412;
	max.f32 	%f455, %f454, 0f00000000;
	st.global.f32 	[%rd164+7684], %f455;
	add.f32 	%f456, %f748, %f415;
	max.f32 	%f457, %f456, 0f00000000;
	st.global.f32 	[%rd164+7812], %f457;
	add.f32 	%f458, %f797, %f406;
	max.f32 	%f459, %f458, 0f00000000;
	st.global.f32 	[%rd164+8192], %f459;
	add.f32 	%f460, %f747, %f409;
	max.f32 	%f461, %f460, 0f00000000;
	st.global.f32 	[%rd164+8320], %f461;
	add.f32 	%f462, %f796, %f412;
	max.f32 	%f463, %f462, 0f00000000;
	st.global.f32 	[%rd164+8196], %f463;
	add.f32 	%f464, %f746, %f415;
	max.f32 	%f465, %f464, 0f00000000;
	st.global.f32 	[%rd164+8324], %f465;
	add.f32 	%f466, %f795, %f406;
	max.f32 	%f467, %f466, 0f00000000;
	st.global.f32 	[%rd164+8704], %f467;
	add.f32 	%f468, %f745, %f409;
	max.f32 	%f469, %f468, 0f00000000;
	st.global.f32 	[%rd164+8832], %f469;
	add.f32 	%f470, %f794, %f412;
	max.f32 	%f471, %f470, 0f00000000;
	st.global.f32 	[%rd164+8708], %f471;
	add.f32 	%f472, %f744, %f415;
	max.f32 	%f473, %f472, 0f00000000;
	st.global.f32 	[%rd164+8836], %f473;
	add.f32 	%f474, %f793, %f406;
	max.f32 	%f475, %f474, 0f00000000;
	st.global.f32 	[%rd164+9216], %f475;
	add.f32 	%f476, %f743, %f409;
	max.f32 	%f477, %f476, 0f00000000;
	st.global.f32 	[%rd164+9344], %f477;
	add.f32 	%f478, %f792, %f412;
	max.f32 	%f479, %f478, 0f00000000;
	st.global.f32 	[%rd164+9220], %f479;
	add.f32 	%f480, %f742, %f415;
	max.f32 	%f481, %f480, 0f00000000;
	st.global.f32 	[%rd164+9348], %f481;
	add.f32 	%f482, %f791, %f406;
	max.f32 	%f483, %f482, 0f00000000;
	st.global.f32 	[%rd164+9728], %f483;
	add.f32 	%f484, %f741, %f409;
	max.f32 	%f485, %f484, 0f00000000;
	st.global.f32 	[%rd164+9856], %f485;
	add.f32 	%f486, %f790, %f412;
	max.f32 	%f487, %f486, 0f00000000;
	st.global.f32 	[%rd164+9732], %f487;
	add.f32 	%f488, %f740, %f415;
	max.f32 	%f489, %f488, 0f00000000;
	st.global.f32 	[%rd164+9860], %f489;
	add.f32 	%f490, %f789, %f406;
	max.f32 	%f491, %f490, 0f00000000;
	st.global.f32 	[%rd164+15360], %f491;
	add.f32 	%f492, %f739, %f409;
	max.f32 	%f493, %f492, 0f00000000;
	st.global.f32 	[%rd164+15488], %f493;
	add.f32 	%f494, %f788, %f412;
	max.f32 	%f495, %f494, 0f00000000;
	st.global.f32 	[%rd164+15364], %f495;
	add.f32 	%f496, %f738, %f415;
	max.f32 	%f497, %f496, 0f00000000;
	st.global.f32 	[%rd164+15492], %f497;
	add.f32 	%f498, %f787, %f406;
	max.f32 	%f499, %f498, 0f00000000;
	st.global.f32 	[%rd164+15872], %f499;
	add.f32 	%f500, %f737, %f409;
	max.f32 	%f501, %f500, 0f00000000;
	st.global.f32 	[%rd164+16000], %f501;
	add.f32 	%f502, %f786, %f412;
	max.f32 	%f503, %f502, 0f00000000;
	st.global.f32 	[%rd164+15876], %f503;
	add.f32 	%f504, %f736, %f415;
	max.f32 	%f505, %f504, 0f00000000;
	st.global.f32 	[%rd164+16004], %f505;
	add.f32 	%f506, %f785, %f406;
	max.f32 	%f507, %f506, 0f00000000;
	st.global.f32 	[%rd164+16384], %f507;
	add.f32 	%f508, %f735, %f409;
	max.f32 	%f509, %f508, 0f00000000;
	st.global.f32 	[%rd164+16512], %f509;
	add.f32 	%f510, %f784, %f412;
	max.f32 	%f511, %f510, 0f00000000;
	st.global.f32 	[%rd164+16388], %f511;
	add.f32 	%f512, %f734, %f415;
	max.f32 	%f513, %f512, 0f00000000;
	st.global.f32 	[%rd164+16516], %f513;
	add.f32 	%f514, %f783, %f406;
	max.f32 	%f515, %f514, 0f00000000;
	st.global.f32 	[%rd164+16896], %f515;
	add.f32 	%f516, %f733, %f409;
	max.f32 	%f517, %f516, 0f00000000;
	st.global.f32 	[%rd164+17024], %f517;
	add.f32 	%f518, %f782, %f412;
	max.f32 	%f519, %f518, 0f00000000;
	st.global.f32 	[%rd164+16900], %f519;
	add.f32 	%f520, %f732, %f415;
	max.f32 	%f521, %f520, 0f00000000;
	st.global.f32 	[%rd164+17028], %f521;
	add.f32 	%f522, %f781, %f406;
	max.f32 	%f523, %f522, 0f00000000;
	st.global.f32 	[%rd164+17408], %f523;
	add.f32 	%f524, %f731, %f409;
	max.f32 	%f525, %f524, 0f00000000;
	st.global.f32 	[%rd164+17536], %f525;
	add.f32 	%f526, %f780, %f412;
	max.f32 	%f527, %f526, 0f00000000;
	st.global.f32 	[%rd164+17412], %f527;
	add.f32 	%f528, %f730, %f415;
	max.f32 	%f529, %f528, 0f00000000;
	st.global.f32 	[%rd164+17540], %f529;
	add.f32 	%f530, %f779, %f406;
	max.f32 	%f531, %f530, 0f00000000;
	st.global.f32 	[%rd164+23040], %f531;
	add.f32 	%f532, %f729, %f409;
	max.f32 	%f533, %f532, 0f00000000;
	st.global.f32 	[%rd164+23168], %f533;
	add.f32 	%f534, %f778, %f412;
	max.f32 	%f535, %f534, 0f00000000;
	st.global.f32 	[%rd164+23044], %f535;
	add.f32 	%f536, %f728, %f415;
	max.f32 	%f537, %f536, 0f00000000;
	st.global.f32 	[%rd164+23172], %f537;
	add.f32 	%f538, %f777, %f406;
	max.f32 	%f539, %f538, 0f00000000;
	st.global.f32 	[%rd164+23552], %f539;
	add.f32 	%f540, %f727, %f409;
	max.f32 	%f541, %f540, 0f00000000;
	st.global.f32 	[%rd164+23680], %f541;
	add.f32 	%f542, %f776, %f412;
	max.f32 	%f543, %f542, 0f00000000;
	st.global.f32 	[%rd164+23556], %f543;
	add.f32 	%f544, %f726, %f415;
	max.f32 	%f545, %f544, 0f00000000;
	st.global.f32 	[%rd164+23684], %f545;
	add.f32 	%f546, %f775, %f406;
	max.f32 	%f547, %f546, 0f00000000;
	st.global.f32 	[%rd164+24064], %f547;
	add.f32 	%f548, %f725, %f409;
	max.f32 	%f549, %f548, 0f00000000;
	st.global.f32 	[%rd164+24192], %f549;
	add.f32 	%f550, %f774, %f412;
	max.f32 	%f551, %f550, 0f00000000;
	st.global.f32 	[%rd164+24068], %f551;
	add.f32 	%f552, %f724, %f415;
	max.f32 	%f553, %f552, 0f00000000;
	st.global.f32 	[%rd164+24196], %f553;
	add.f32 	%f554, %f773, %f406;
	max.f32 	%f555, %f554, 0f00000000;
	st.global.f32 	[%rd164+24576], %f555;
	add.f32 	%f556, %f723, %f409;
	max.f32 	%f557, %f556, 0f00000000;
	st.global.f32 	[%rd164+24704], %f557;
	add.f32 	%f558, %f772, %f412;
	max.f32 	%f559, %f558, 0f00000000;
	st.global.f32 	[%rd164+24580], %f559;
	add.f32 	%f560, %f722, %f415;
	max.f32 	%f561, %f560, 0f00000000;
	st.global.f32 	[%rd164+24708], %f561;
	add.f32 	%f562, %f771, %f406;
	max.f32 	%f563, %f562, 0f00000000;
	st.global.f32 	[%rd164+25088], %f563;
	add.f32 	%f564, %f721, %f409;
	max.f32 	%f565, %f564, 0f00000000;
	st.global.f32 	[%rd164+25216], %f565;
	add.f32 	%f566, %f770, %f412;
	max.f32 	%f567, %f566, 0f00000000;
	st.global.f32 	[%rd164+25092], %f567;
	add.f32 	%f568, %f720, %f415;
	max.f32 	%f569, %f568, 0f00000000;
	st.global.f32 	[%rd164+25220], %f569;
	add.f32 	%f570, %f769, %f406;
	max.f32 	%f571, %f570, 0f00000000;
	st.global.f32 	[%rd164+30720], %f571;
	add.f32 	%f572, %f719, %f409;
	max.f32 	%f573, %f572, 0f00000000;
	st.global.f32 	[%rd164+30848], %f573;
	add.f32 	%f574, %f768, %f412;
	max.f32 	%f575, %f574, 0f00000000;
	st.global.f32 	[%rd164+30724], %f575;
	add.f32 	%f576, %f718, %f415;
	max.f32 	%f577, %f576, 0f00000000;
	st.global.f32 	[%rd164+30852], %f577;
	add.f32 	%f578, %f767, %f406;
	max.f32 	%f579, %f578, 0f00000000;
	st.global.f32 	[%rd164+31232], %f579;
	add.f32 	%f580, %f717, %f409;
	max.f32 	%f581, %f580, 0f00000000;
	st.global.f32 	[%rd164+31360], %f581;
	add.f32 	%f582, %f766, %f412;
	max.f32 	%f583, %f582, 0f00000000;
	st.global.f32 	[%rd164+31236], %f583;
	add.f32 	%f584, %f716, %f415;
	max.f32 	%f585, %f584, 0f00000000;
	st.global.f32 	[%rd164+31364], %f585;
	add.f32 	%f586, %f765, %f406;
	max.f32 	%f587, %f586, 0f00000000;
	st.global.f32 	[%rd164+31744], %f587;
	add.f32 	%f588, %f715, %f409;
	max.f32 	%f589, %f588, 0f00000000;
	st.global.f32 	[%rd164+31872], %f589;
	add.f32 	%f590, %f764, %f412;
	max.f32 	%f591, %f590, 0f00000000;
	st.global.f32 	[%rd164+31748], %f591;
	add.f32 	%f592, %f714, %f415;
	max.f32 	%f593, %f592, 0f00000000;
	st.global.f32 	[%rd164+31876], %f593;
	add.f32 	%f594, %f763, %f406;
	max.f32 	%f595, %f594, 0f00000000;
	st.global.f32 	[%rd164+32256], %f595;
	add.f32 	%f596, %f713, %f409;
	max.f32 	%f597, %f596, 0f00000000;
	st.global.f32 	[%rd164+32384], %f597;
	add.f32 	%f598, %f762, %f412;
	max.f32 	%f599, %f598, 0f00000000;
	st.global.f32 	[%rd164+32260], %f599;
	add.f32 	%f600, %f712, %f415;
	max.f32 	%f601, %f600, 0f00000000;
	st.global.f32 	[%rd164+32388], %f601;
	add.f32 	%f602, %f761, %f406;
	max.f32 	%f603, %f602, 0f00000000;
	st.global.f32 	[%rd164+32768], %f603;
	add.f32 	%f604, %f711, %f409;
	max.f32 	%f605, %f604, 0f00000000;
	st.global.f32 	[%rd164+32896], %f605;
	add.f32 	%f606, %f760, %f412;
	max.f32 	%f607, %f606, 0f00000000;
	st.global.f32 	[%rd164+32772], %f607;
	add.f32 	%f608, %f710, %f415;
	max.f32 	%f609, %f608, 0f00000000;
	st.global.f32 	[%rd164+32900], %f609;
	ret;

}


// ===== COMPILED SASS (sm_100) =====

	.target	sm_100

	.elftype	@"ET_EXEC"


//--------------------- .note.nv.tkinfo           --------------------------
	.section	.note.nv.tkinfo,"",@"SHT_NOTE"
	.sectionflags	@"SHF_NOTE_NV_TKINFO"
	.tkinfo
        /*0018*/ 	.word	0x00000002
        /*0030*/ 	.string	""
        /*0030*/ 	.string	"ptxas"
        /*0030*/ 	.string	"Cuda compilation tools, release 13.0, V13.0.88"
        /*0030*/ 	.string	"Build cuda_13.0.r13.0/compiler.36424714_0"
        /*0030*/ 	.string	"-arch sm_100 -m 64 "



//--------------------- .note.nv.cuinfo           --------------------------
	.section	.note.nv.cuinfo,"",@"SHT_NOTE"
	.sectionflags	@"SHF_NOTE_NV_CUINFO"
        /*0018*/ 	.short	0x0002
        /*001a*/ 	.short	0x0064
        /*001c*/ 	.short	0x0082
	.zero		2


//--------------------- .nv.info                  --------------------------
	.section	.nv.info,"",@"SHT_CUDA_INFO"
	.align	4


	//----- nvinfo : EIATTR_REGCOUNT
	.align		4
        /*0000*/ 	.byte	0x04, 0x2f
        /*0002*/ 	.short	(.L_1 - .L_0)
	.align		4
.L_0:
        /*0004*/ 	.word	index@(my_kernel_kernel0)
        /*0008*/ 	.word	0x000000a8


	//----- nvinfo : EIATTR_FRAME_SIZE
	.align		4
.L_1:
        /*000c*/ 	.byte	0x04, 0x11
        /*000e*/ 	.short	(.L_3 - .L_2)
	.align		4
.L_2:
        /*0010*/ 	.word	index@(my_kernel_kernel0)
        /*0014*/ 	.word	0x00000000


	//----- nvinfo : EIATTR_MIN_STACK_SIZE
	.align		4
.L_3:
        /*0018*/ 	.byte	0x04, 0x12
        /*001a*/ 	.short	(.L_5 - .L_4)
	.align		4
.L_4:
        /*001c*/ 	.word	index@(my_kernel_kernel0)
        /*0020*/ 	.word	0x00000000
.L_5:


//--------------------- .nv.compat                --------------------------
	.section	.nv.compat,"",@"SHT_CUDA_COMPAT_INFO"
	.align	4
        /*0000*/ 	.byte	0x02, 0x09, 0x00, 0x00, 0x02, 0x02, 0x01, 0x00, 0x02, 0x05, 0x05, 0x00, 0x03, 0x07, 0x01, 0x01
        /*0010*/ 	.byte	0x02, 0x03, 0x00, 0x00, 0x02, 0x06, 0x01, 0x00, 0x04, 0x0b, 0x08, 0x00, 0x09, 0x00, 0x00, 0x00
        /*0020*/ 	.byte	0x00, 0x00, 0x00, 0x00


//--------------------- .nv.info.my_kernel_kernel0 --------------------------
	.section	.nv.info.my_kernel_kernel0,"",@"SHT_CUDA_INFO"
	.sectionflags	@""
	.align	4


	//----- nvinfo : EIATTR_CUDA_API_VERSION
	.align		4
        /*0000*/ 	.byte	0x04, 0x37
        /*0002*/ 	.short	(.L_7 - .L_6)
.L_6:
        /*0004*/ 	.word	0x00000082


	//----- nvinfo : EIATTR_KPARAM_INFO
	.align		4
.L_7:
        /*0008*/ 	.byte	0x04, 0x17
        /*000a*/ 	.short	(.L_9 - .L_8)
.L_8:
        /*000c*/ 	.word	0x00000000
        /*0010*/ 	.short	0x0003
        /*0012*/ 	.short	0x0018
        /*0014*/ 	.byte	0x00, 0xf5, 0x21, 0x00


	//----- nvinfo : EIATTR_KPARAM_INFO
	.align		4
.L_9:
        /*0018*/ 	.byte	0x04, 0x17
        /*001a*/ 	.short	(.L_11 - .L_10)
.L_10:
        /*001c*/ 	.word	0x00000000
        /*0020*/ 	.short	0x0002
        /*0022*/ 	.short	0x0010
        /*0024*/ 	.byte	0x00, 0xf5, 0x21, 0x00


	//----- nvinfo : EIATTR_KPARAM_INFO
	.align		4
.L_11:
        /*0028*/ 	.byte	0x04, 0x17
        /*002a*/ 	.short	(.L_13 - .L_12)
.L_12:
        /*002c*/ 	.word	0x00000000
        /*0030*/ 	.short	0x0001
        /*0032*/ 	.short	0x0008
        /*0034*/ 	.byte	0x00, 0xf5, 0x21, 0x00


	//----- nvinfo : EIATTR_KPARAM_INFO
	.align		4
.L_13:
        /*0038*/ 	.byte	0x04, 0x17
        /*003a*/ 	.short	(.L_15 - .L_14)
.L_14:
        /*003c*/ 	.word	0x00000000
        /*0040*/ 	.short	0x0000
        /*0042*/ 	.short	0x0000
        /*0044*/ 	.byte	0x00, 0xf5, 0x21, 0x00


	//----- nvinfo : EIATTR_SPARSE_MMA_MASK
	.align		4
.L_15:
        /*0048*/ 	.byte	0x03, 0x50
        /*004a*/ 	.short	0x0000


	//----- nvinfo : EIATTR_MAXREG_COUNT
	.align		4
        /*004c*/ 	.byte	0x03, 0x1b
        /*004e*/ 	.short	0x00ff


	//----- nvinfo : EIATTR_NUM_BARRIERS
	.align		4
        /*0050*/ 	.byte	0x02, 0x4c
        /*0052*/ 	.byte	0x01
	.zero		1


	//----- nvinfo : EIATTR_MERCURY_ISA_VERSION
	.align		4
        /*0054*/ 	.byte	0x03, 0x5f
        /*0056*/ 	.short	0x0101


	//----- nvinfo : EIATTR_VRC_CTA_INIT_COUNT
	.align		4
        /*0058*/ 	.byte	0x02, 0x4a
	.zero		1
	.zero		1


	//----- nvinfo : EIATTR_EXIT_INSTR_OFFSETS
	.align		4
        /*005c*/ 	.byte	0x04, 0x1c
        /*005e*/ 	.short	(.L_17 - .L_16)


	//   ....[0]....
.L_16:
        /*0060*/ 	.word	0x00006250


	//----- nvinfo : EIATTR_CRS_STACK_SIZE
	.align		4
.L_17:
        /*0064*/ 	.byte	0x04, 0x1e
        /*0066*/ 	.short	(.L_19 - .L_18)
.L_18:
        /*0068*/ 	.word	0x00000000


	//----- nvinfo : EIATTR_CBANK_PARAM_SIZE
	.align		4
.L_19:
        /*006c*/ 	.byte	0x03, 0x19
        /*006e*/ 	.short	0x0020


	//----- nvinfo : EIATTR_PARAM_CBANK
	.align		4
        /*0070*/ 	.byte	0x04, 0x0a
        /*0072*/ 	.short	(.L_21 - .L_20)
	.align		4
.L_20:
        /*0074*/ 	.word	index@(.nv.constant0.my_kernel_kernel0)
        /*0078*/ 	.short	0x0380
        /*007a*/ 	.short	0x0020


	//----- nvinfo : EIATTR_SW_WAR
	.align		4
.L_21:
        /*007c*/ 	.byte	0x04, 0x36
        /*007e*/ 	.short	(.L_23 - .L_22)
.L_22:
        /*0080*/ 	.word	0x00000008
.L_23:


//--------------------- .nv.callgraph             --------------------------
	.section	.nv.callgraph,"",@"SHT_CUDA_CALLGRAPH"
	.align	4
	.sectionentsize	8
	.align		4
        /*0000*/ 	.word	0x00000000
	.align		4
        /*0004*/ 	.word	0xffffffff
	.align		4
        /*0008*/ 	.word	0x00000000
	.align		4
        /*000c*/ 	.word	0xfffffffe
	.align		4
        /*0010*/ 	.word	0x00000000
	.align		4
        /*0014*/ 	.word	0xfffffffd
	.align		4
        /*0018*/ 	.word	0x00000000
	.align		4
        /*001c*/ 	.word	0xfffffffc


//--------------------- .text.my_kernel_kernel0   --------------------------
	.section	.text.my_kernel_kernel0,"ax",@progbits
	.align	128
        .global         my_kernel_kernel0
        .type           my_kernel_kernel0,@function
        .size           my_kernel_kernel0,(.L_x_5 - my_kernel_kernel0)
        .other          my_kernel_kernel0,@"STO_CUDA_ENTRY STV_DEFAULT"
my_kernel_kernel0:
.text.my_kernel_kernel0:
[----:B------:R-:W-:Y:S01]  /*0000*/  LDC R1, c[0x0][0x37c] ;  /* 0x0000df00ff017b82 */ /* 0x000fe20000000800 */
[----:B------:R-:W0:Y:S01]  /*0010*/  S2R R81, SR_TID.X ;  /* 0x0000000000517919 */ /* 0x000e220000002100 */
[----:B------:R-:W-:Y:S02]  /*0020*/  PRMT R8, R8, 0x3340, R8 ;  /* 0x0000334008087816 */ /* 0x000fe40000000008 */
[----:B------:R-:W-:Y:S02]  /*0030*/  CS2R R70, SRZ ;  /* 0x0000000000467805 */ /* 0x000fe4000001ff00 */
[----:B------:R-:W-:Y:S01]  /*0040*/  CS2R R72, SRZ ;  /* 0x0000000000487805 */ /* 0x000fe2000001ff00 */
[----:B------:R-:W1:Y:S01]  /*0050*/  S2R R48, SR_CTAID.X ;  /* 0x0000000000307919 */ /* 0x000e620000002500 */
[----:B------:R-:W-:Y:S02]  /*0060*/  CS2R R74, SRZ ;  /* 0x00000000004a7805 */ /* 0x000fe4000001ff00 */
[----:B------:R-:W-:-:S02]  /*0070*/  CS2R R76, SRZ ;  /* 0x00000000004c7805 */ /* 0x000fc4000001ff00 */
[----:B------:R-:W-:Y:S02]  /*0080*/  CS2R R78, SRZ ;  /* 0x00000000004e7805 */ /* 0x000fe4000001ff00 */
[----:B------:R-:W-:Y:S02]  /*0090*/  CS2R R88, SRZ ;  /* 0x0000000000587805 */ /* 0x000fe4000001ff00 */
[----:B------:R-:W-:Y:S02]  /*00a0*/  CS2R R90, SRZ ;  /* 0x00000000005a7805 */ /* 0x000fe4000001ff00 */
[----:B------:R-:W-:Y:S02]  /*00b0*/  CS2R R92, SRZ ;  /* 0x00000000005c7805 */ /* 0x000fe4000001ff00 */
        /* <DEDUP_REMOVED lines=20> */
[----:B------:R-:W-:Y:S01]  /*0200*/  CS2R R134, SRZ ;  /* 0x0000000000867805 */ /* 0x000fe2000001ff00 */
[C---:B0-----:R-:W-:Y:S01]  /*0210*/  VIADD R0, R81.reuse, 0x90 ;  /* 0x0000009051007836 */ /* 0x041fe20000000000 */
[C---:B------:R-:W-:Y:S01]  /*0220*/  IADD3 R3, PT, PT, R81.reuse, 0xf0, RZ ;  /* 0x000000f051037810 */ /* 0x040fe20007ffe0ff */
[C---:B------:R-:W-:Y:S01]  /*0230*/  VIADD R2, R81.reuse, 0x27 ;  /* 0x0000002751027836 */ /* 0x040fe20000000000 */
[C---:B------:R-:W-:Y:S01]  /*0240*/  IADD3 R10, PT, PT, R81.reuse, 0x21, RZ ;  /* 0x00000021510a7810 */ /* 0x040fe20007ffe0ff */
[C---:B------:R-:W-:Y:S01]  /*0250*/  VIADD R4, R81.reuse, 0x1e ;  /* 0x0000001e51047836 */ /* 0x040fe20000000000 */
[----:B------:R-:W-:Y:S01]  /*0260*/  LOP3.LUT R0, R0, 0xffff, RZ, 0xc0, !PT ;  /* 0x0000ffff00007812 */ /* 0x000fe200078ec0ff */
[C---:B------:R-:W-:Y:S01]  /*0270*/  VIADD R6, R81.reuse, 0x2a ;  /* 0x0000002a51067836 */ /* 0x040fe20000000000 */
[----:B------:R-:W-:Y:S01]  /*0280*/  LOP3.LUT R2, R2, 0xffff, RZ, 0xc0, !PT ;  /* 0x0000ffff02027812 */ /* 0x000fe200078ec0ff */
[----:B------:R-:W-:Y:S01]  /*0290*/  VIADD R7, R81, 0x300 ;  /* 0x0000030051077836 */ /* 0x000fe20000000000 */
[----:B------:R-:W-:Y:S01]  /*02a0*/  LOP3.LUT R3, R3, 0xffff, RZ, 0xc0, !PT ;  /* 0x0000ffff03037812 */ /* 0x000fe200078ec0ff */
[----:B------:R-:W-:Y:S01]  /*02b0*/  IMAD R0, R0, 0x9c1, RZ ;  /* 0x000009c100007824 */ /* 0x000fe200078e02ff */
[----:B------:R-:W-:Y:S01]  /*02c0*/  LOP3.LUT R4, R4, 0xffff, RZ, 0xc0, !PT ;  /* 0x0000ffff04047812 */ /* 0x000fe200078ec0ff */
[----:B------:R-:W-:Y:S01]  /*02d0*/  IMAD R2, R2, 0xc31, RZ ;  /* 0x00000c3102027824 */ /* 0x000fe200078e02ff */
[----:B------:R-:W-:Y:S01]  /*02e0*/  IADD3 R5, PT, PT, R81, 0x2a0, RZ ;  /* 0x000002a051057810 */ /* 0x000fe20007ffe0ff */
[----:B------:R-:W-:Y:S01]  /*02f0*/  IMAD R3, R3, 0x9c1, RZ ;  /* 0x000009c103037824 */ /* 0x000fe200078e02ff */
[----:B------:R-:W-:Y:S01]  /*0300*/  SHF.R.U32.HI R9, RZ, 0x12, R0 ;  /* 0x00000012ff097819 */ /* 0x000fe20000011600 */
[----:B------:R-:W-:Y:S01]  /*0310*/  IMAD R4, R4, 0xc31, RZ ;  /* 0x00000c3104047824 */ /* 0x000fe200078e02ff */
[----:B------:R-:W-:Y:S01]  /*0320*/  SHF.R.U32.HI R0, RZ, 0x10, R2 ;  /* 0x00000010ff007819 */ /* 0x000fe20000011602 */
[C---:B------:R-:W-:Y:S01]  /*0330*/  VIADD R18, R81.reuse, 0x9 ;  /* 0x0000000951127836 */ /* 0x040fe20000000000 */
[----:B------:R-:W-:Y:S01]  /*0340*/  SHF.R.U32.HI R11, RZ, 0x12, R3 ;  /* 0x00000012ff0b7819 */ /* 0x000fe20000011603 */
[C---:B------:R-:W-:Y:S01]  /*0350*/  VIADD R3, R81.reuse, 0x240 ;  /* 0x0000024051037836 */ /* 0x040fe20000000000 */
[----:B------:R-:W-:Y:S01]  /*0360*/  SHF.R.U32.HI R2, RZ, 0x10, R4 ;  /* 0x00000010ff027819 */ /* 0x000fe20000011604 */
[----:B------:R-:W-:Y:S01]  /*0370*/  VIADD R4, R81, 0x33 ;  /* 0x0000003351047836 */ /* 0x000fe20000000000 */
[----:B------:R-:W-:Y:S01]  /*0380*/  PRMT R9, R9, 0x3340, R0 ;  /* 0x0000334009097816 */ /* 0x000fe20000000000 */
[----:B------:R-:W-:Y:S01]  /*0390*/  VIADD R0, R81, 0x150 ;  /* 0x0000015051007836 */ /* 0x000fe20000000000 */
[----:B------:R-:W-:-:S02]  /*03a0*/  PRMT R11, R11, 0x3340, R2 ;  /* 0x000033400b0b7816 */ /* 0x000fc40000000002 */
[----:B------:R-:W-:Y:S02]  /*03b0*/  CS2R R136, SRZ ;  /* 0x0000000000887805 */ /* 0x000fe4000001ff00 */
[----:B------:R-:W-:Y:S02]  /*03c0*/  IADD3 R2, PT, PT, R81, 0x15, RZ ;  /* 0x0000001551027810 */ /* 0x000fe40007ffe0ff */
[----:B------:R-:W-:Y:S02]  /*03d0*/  CS2R R138, SRZ ;  /* 0x00000000008a7805 */ /* 0x000fe4000001ff00 */
[----:B------:R-:W-:Y:S02]  /*03e0*/  LOP3.LUT R0, R0, 0xffff, RZ, 0xc0, !PT ;  /* 0x0000ffff00007812 */ /* 0x000fe400078ec0ff */
[----:B------:R-:W-:Y:S02]  /*03f0*/  CS2R R140, SRZ ;  /* 0x00000000008c7805 */ /* 0x000fe4000001ff00 */
[----:B------:R-:W-:-:S02]  /*0400*/  LOP3.LUT R2, R2, 0xffff, RZ, 0xc0, !PT ;  /* 0x0000ffff02027812 */ /* 0x000fc400078ec0ff */
[----:B------:R-:W-:Y:S02]  /*0410*/  CS2R R142, SRZ ;  /* 0x00000000008e7805 */ /* 0x000fe4000001ff00 */
[----:B------:R-:W-:Y:S01]  /*0420*/  LOP3.LUT R4, R4, 0xffff, RZ, 0xc0, !PT ;  /* 0x0000ffff04047812 */ /* 0x000fe200078ec0ff */
[----:B------:R-:W-:Y:S01]  /*0430*/  IMAD R0, R0, 0x9c1, RZ ;  /* 0x000009c100007824 */ /* 0x000fe200078e02ff */
        /* <DEDUP_REMOVED lines=8> */
[----:B------:R-:W-:Y:S01]  /*04c0*/  SHF.R.U32.HI R13, RZ, 0x12, R0 ;  /* 0x00000012ff0d7819 */ /* 0x000fe20000011600 */
[----:B------:R-:W-:Y:S01]  /*04d0*/  IMAD R5, R5, 0x9c1, RZ ;  /* 0x000009c105057824 */ /* 0x000fe200078e02ff */
[----:B------:R-:W-:Y:S01]  /*04e0*/  SHF.R.U32.HI R0, RZ, 0x10, R2 ;  /* 0x00000010ff007819 */ /* 0x000fe20000011602 */
[----:B------:R-:W-:Y:S01]  /*04f0*/  IMAD R7, R7, 0x9c1, RZ ;  /* 0x000009c107077824 */ /* 0x000fe200078e02ff */
[----:B------:R-:W-:-:S02]  /*0500*/  SHF.R.U32.HI R2, RZ, 0x10, R4 ;  /* 0x00000010ff027819 */ /* 0x000fc40000011604 */
[----:B------:R-:W-:Y:S02]  /*0510*/  CS2R R144, SRZ ;  /* 0x0000000000907805 */ /* 0x000fe4000001ff00 */
[----:B------:R-:W-:Y:S02]  /*0520*/  SHF.R.U32.HI R4, RZ, 0x10, R6 ;  /* 0x00000010ff047819 */ /* 0x000fe40000011606 */
[----:B------:R-:W-:Y:S02]  /*0530*/  CS2R R146, SRZ ;  /* 0x0000000000927805 */ /* 0x000fe4000001ff00 */
[----:B------:R-:W-:Y:S01]  /*0540*/  LOP3.LUT R3, R3, 0xffff, RZ, 0xc0, !PT ;  /* 0x0000ffff03037812 */ /* 0x000fe200078ec0ff */
[----:B------:R-:W0:Y:S01]  /*0550*/  LDCU.64 UR6, c[0x0][0x358] ;  /* 0x00006b00ff0677ac */ /* 0x000e220008000a00 */
[----:B------:R-:W-:Y:S01]  /*0560*/  SHF.R.U32.HI R6, RZ, 0x10, R10 ;  /* 0x00000010ff067819 */ /* 0x000fe2000001160a */
[----:B------:R-:W-:Y:S01]  /*0570*/  VIADD R10, R81, 0x42 ;  /* 0x00000042510a7836 */ /* 0x000fe20000000000 */
[----:B------:R-:W-:Y:S01]  /*0580*/  PRMT R13, R13, 0x3340, R0 ;  /* 0x000033400d0d7816 */ /* 0x000fe20000000000 */
[----:B------:R-:W-:Y:S01]  /*0590*/  IMAD R3, R3, 0x9c1, RZ ;  /* 0x000009c103037824 */ /* 0x000fe200078e02ff */
[----:B------:R-:W-:-:S02]  /*05a0*/  IADD3 R0, PT, PT, R81, 0x360, RZ ;  /* 0x0000036051007810 */ /* 0x000fc40007ffe0ff */
[----:B------:R-:W-:Y:S02]  /*05b0*/  SHF.R.U32.HI R17, RZ, 0x12, R5 ;  /* 0x00000012ff117819 */ /* 0x000fe40000011605 */
[----:B------:R-:W-:Y:S01]  /*05c0*/  SHF.R.U32.HI R19, RZ, 0x12, R7 ;  /* 0x00000012ff137819 */ /* 0x000fe20000011607 */
[----:B------:R-:W-:Y:S01]  /*05d0*/  VIADD R7, R81, 0x2d ;  /* 0x0000002d51077836 */ /* 0x000fe20000000000 */
[----:B------:R-:W-:Y:S02]  /*05e0*/  LOP3.LUT R12, R0, 0xffff, RZ, 0xc0, !PT ;  /* 0x0000ffff000c7812 */ /* 0x000fe400078ec0ff */
[----:B------:R-:W-:Y:S01]  /*05f0*/  PRMT R17, R17, 0x3340, R4 ;  /* 0x0000334011117816 */ /* 0x000fe20000000004 */
[----:B------:R-:W-:Y:S01]  /*0600*/  VIADD R4, R81, 0x450 ;  /* 0x0000045051047836 */ /* 0x000fe20000000000 */
[----:B------:R-:W-:Y:S01]  /*0610*/  LOP3.LUT R0, R10, 0xff, RZ, 0xc0, !PT ;  /* 0x000000ff0a007812 */ /* 0x000fe200078ec0ff */
[----:B------:R-:W-:Y:S01]  /*0620*/  IMAD R12, R12, 0x9c1, RZ ;  /* 0x000009c10c0c7824 */ /* 0x000fe200078e02ff */
[----:B------:R-:W-:Y:S01]  /*0630*/  PRMT R19, R19, 0x3340, R6 ;  /* 0x0000334013137816 */ /* 0x000fe20000000006 */
[C---:B------:R-:W-:Y:S01]  /*0640*/  VIADD R6, R81.reuse, 0x4b0 ;  /* 0x000004b051067836 */ /* 0x040fe20000000000 */
[C---:B------:R-:W-:Y:S01]  /*0650*/  IADD3 R5, PT, PT, R81.reuse, 0x36, RZ ;  /* 0x0000003651057810 */ /* 0x040fe20007ffe0ff */
[----:B------:R-:W-:Y:S01]  /*0660*/  IMAD R0, R0, 0x87, RZ ;  /* 0x0000008700007824 */ /* 0x000fe200078e02ff */
[----:B------:R-:W-:Y:S01]  /*0670*/  SHF.R.U32.HI R15, RZ, 0x12, R3 ;  /* 0x00000012ff0f7819 */ /* 0x000fe20000011603 */
[----:B------:R-:W-:Y:S01]  /*0680*/  VIADD R3, R81, 0x18 ;  /* 0x0000001851037836 */ /* 0x000fe20000000000 */
[----:B------:R-:W-:-:S02]  /*0690*/  LOP3.LUT R7, R7, 0xffff, RZ, 0xc0, !PT ;  /* 0x0000ffff07077812 */ /* 0x000fc400078ec0ff */
[----:B------:R-:W-:Y:S02]  /*06a0*/  LOP3.LUT R4, R4, 0xffff, RZ, 0xc0, !PT ;  /* 0x0000ffff04047812 */ /* 0x000fe400078ec0ff */
[----:B------:R-:W-:Y:S01]  /*06b0*/  LOP3.LUT R5, R5, 0xffff, RZ, 0xc0, !PT ;  /* 0x0000ffff05057812 */ /* 0x000fe200078ec0ff */
[----:B------:R-:W-:Y:S01]  /*06c0*/  IMAD R16, R7, 0xc31, RZ ;  /* 0x00000c3107107824 */ /* 0x000fe200078e02ff */
[----:B------:R-:W-:Y:S01]  /*06d0*/  LOP3.LUT R6, R6, 0xffff, RZ, 0xc0, !PT ;  /* 0x0000ffff06067812 */ /* 0x000fe200078ec0ff */
[----:B------:R-:W-:Y:S01]  /*06e0*/  IMAD R4, R4, 0x9c1, RZ ;  /* 0x000009c104047824 */ /* 0x000fe200078e02ff */
[----:B------:R-:W-:Y:S01]  /*06f0*/  PRMT R15, R15, 0x3340, R2 ;  /* 0x000033400f0f7816 */ /* 0x000fe20000000002 */
[----:B------:R-:W-:Y:S01]  /*0700*/  VIADD R2, R81, 0x60 ;  /* 0x0000006051027836 */ /* 0x000fe20000000000 */
[----:B------:R-:W-:Y:S01]  /*0710*/  SHF.R.U32.HI R7, RZ, 0x8, R0 ;  /* 0x00000008ff077819 */ /* 0x000fe20000011600 */
[----:B------:R-:W-:Y:S01]  /*0720*/  IMAD R5, R5, 0xc31, RZ ;  /* 0x00000c3105057824 */ /* 0x000fe200078e02ff */
[----:B------:R-:W-:Y:S01]  /*0730*/  LOP3.LUT R14, R3, 0xffff, RZ, 0xc0, !PT ;  /* 0x0000ffff030e7812 */ /* 0x000fe200078ec0ff */
[----:B------:R-:W-:Y:S01]  /*0740*/  IMAD R6, R6, 0x9c1, RZ ;  /* 0x000009c106067824 */ /* 0x000fe200078e02ff */
[----:B------:R-:W-:-:S02]  /*0750*/  SHF.R.U32.HI R25, RZ, 0x12, R12 ;  /* 0x00000012ff197819 */ /* 0x000fc4000001160c */
[----:B------:R-:W-:Y:S01]  /*0760*/  LOP3.LUT R3, R2, 0xffff, RZ, 0xc0, !PT ;  /* 0x0000ffff02037812 */ /* 0x000fe200078ec0ff */
[----:B------:R-:W-:Y:S01]  /*0770*/  IMAD R14, R14, 0xc31, RZ ;  /* 0x00000c310e0e7824 */ /* 0x000fe200078e02ff */
[----:B------:R-:W-:Y:S02]  /*0780*/  IADD3 R12, PT, PT, RZ, -R7, RZ ;  /* 0x80000007ff0c7210 */ /* 0x000fe40007ffe0ff */
[----:B------:R-:W-:Y:S01]  /*0790*/  SHF.R.U32.HI R21, RZ, 0x12, R4 ;  /* 0x00000012ff157819 */ /* 0x000fe20000011604 */
[----:B------:R-:W-:Y:S01]  /*07a0*/  IMAD R3, R3, 0x9c1, RZ ;  /* 0x000009c103037824 */ /* 0x000fe200078e02ff */
[----:B------:R-:W-:Y:S02]  /*07b0*/  SHF.R.U32.HI R4, RZ, 0x10, R5 ;  /* 0x00000010ff047819 */ /* 0x000fe40000011605 */
[----:B------:R-:W-:Y:S02]  /*07c0*/  SHF.R.U32.HI R23, RZ, 0x12, R6 ;  /* 0x00000012ff177819 */ /* 0x000fe40000011606 */
[----:B------:R-:W-:Y:S01]  /*07d0*/  SHF.R.U32.HI R6, RZ, 0x10, R16 ;  /* 0x00000010ff067819 */ /* 0x000fe20000011610 */
[----:B------:R-:W-:Y:S01]  /*07e0*/  VIADD R16, R81, 0x5d0 ;  /* 0x000005d051107836 */ /* 0x000fe20000000000 */
[----:B------:R-:W-:-:S02]  /*07f0*/  PRMT R5, R12, 0x7710, RZ ;  /* 0x000077100c057816 */ /* 0x000fc400000000ff */
[----:B------:R-:W-:Y:S02]  /*0800*/  SHF.R.U32.HI R0, RZ, 0x10, R14 ;  /* 0x00000010ff007819 */ /* 0x000fe4000001160e */
[----:B------:R-:W-:Y:S01]  /*0810*/  PRMT R23, R23, 0x3340, R6 ;  /* 0x0000334017177816 */ /* 0x000fe20000000006 */
[----:B------:R-:W-:Y:S01]  /*0820*/  IMAD.IADD R6, R10, 0x1, R5 ;  /* 0x000000010a067824 */ /* 0x000fe200078e0205 */
[----:B------:R-:W-:Y:S01]  /*0830*/  SHF.R.U32.HI R10, RZ, 0x12, R3 ;  /* 0x00000012ff0a7819 */ /* 0x000fe20000011603 */
[----:B------:R-:W-:Y:S01]  /*0840*/  VIADD R5, R81, 0x1b ;  /* 0x0000001b51057836 */ /* 0x000fe20000000000 */
[----:B------:R-:W-:Y:S01]  /*0850*/  PRMT R25, R25, 0x3340, R0 ;  /* 0x0000334019197816 */ /* 0x000fe20000000000 */
[C---:B------:R-:W-:Y:S01]  /*0860*/  VIADD R0, R81.reuse, 0x510 ;  /* 0x0000051051007836 */ /* 0x040fe20000000000 */
[----:B------:R-:W-:Y:S02]  /*0870*/  IADD3 R3, PT, PT, R81, 0x24, RZ ;  /* 0x0000002451037810 */ /* 0x000fe40007ffe0ff */
[----:B------:R-:W-:Y:S01]  /*0880*/  PRMT R21, R21, 0x3340, R4 ;  /* 0x0000334015157816 */ /* 0x000fe20000000004 */
[----:B------:R-:W-:Y:S01]  /*0890*/  VIADD R4, R81, 0x570 ;  /* 0x0000057051047836 */ /* 0x000fe20000000000 */
[----:B------:R-:W-:-:S02]  /*08a0*/  PRMT R14, R10, 0x9910, RZ ;  /* 0x000099100a0e7816 */ /* 0x000fc400000000ff */
[----:B------:R-:W-:Y:S02]  /*08b0*/  LOP3.LUT R3, R3, 0xffff, RZ, 0xc0, !PT ;  /* 0x0000ffff03037812 */ /* 0x000fe400078ec0ff */
[----:B------:R-:W-:Y:S02]  /*08c0*/  LOP3.LUT R12, R0, 0xffff, RZ, 0xc0, !PT ;  /* 0x0000ffff000c7812 */ /* 0x000fe400078ec0ff */
[----:B------:R-:W-:Y:S01]  /*08d0*/  MOV R0, R14 ;  /* 0x0000000e00007202 */ /* 0x000fe20000000f00 */
        /* <DEDUP_REMOVED lines=8> */
[----:B------:R-:W-:Y:S01]  /*0960*/  IMAD.MOV R3, RZ, RZ, -R0 ;  /* 0x000000ffff037224 */ /* 0x000fe200078e0a00 */
[----:B------:R-:W-:Y:S01]  /*0970*/  SHF.R.U32.HI R27, RZ, 0x12, R12 ;  /* 0x00000012ff1b7819 */ /* 0x000fe2000001160c */
[----:B------:R-:W-:Y:S01]  /*0980*/  IMAD R5, R5, 0xc31, RZ ;  /* 0x00000c3105057824 */ /* 0x000fe200078e02ff */
[----:B------:R-:W-:Y:S01]  /*0990*/  SHF.R.U32.HI R29, RZ, 0x12, R29 ;  /* 0x00000012ff1d7819 */ /* 0x000fe2000001161d */
[----:B------:R-:W-:Y:S01]  /*09a0*/  VIADD R12, R81, 0x420 ;  /* 0x00000420510c7836 */ /* 0x000fe20000000000 */
[----:B------:R-:W-:-:S02]  /*09b0*/  PRMT R3, R3, 0x7710, RZ ;  /* 0x0000771003037816 */ /* 0x000fc400000000ff */
[----:B------:R-:W-:Y:S01]  /*09c0*/  PRMT R27, R27, 0x3340, R4 ;  /* 0x000033401b1b7816 */ /* 0x000fe20000000004 */
[C---:B------:R-:W-:Y:S01]  /*09d0*/  VIADD R4, R81.reuse, 0x1b0 ;  /* 0x000001b051047836 */ /* 0x040fe20000000000 */
[----:B------:R-:W-:Y:S01]  /*09e0*/  SHF.R.U32.HI R0, RZ, 0x10, R5 ;  /* 0x00000010ff007819 */ /* 0x000fe20000011605 */
[----:B------:R-:W-:Y:S01]  /*09f0*/  IMAD.IADD R2, R2, 0x1, R3 ;  /* 0x0000000102027824 */ /* 0x000fe200078e0203 */
[C---:B------:R-:W-:Y:S01]  /*0a00*/  IADD3 R3, PT, PT, R81.reuse, 0x6, RZ ;  /* 0x0000000651037810 */ /* 0x040fe20007ffe0ff */
[----:B------:R-:W-:Y:S01]  /*0a10*/  VIADD R5, R81, 0xc ;  /* 0x0000000c51057836 */ /* 0x000fe20000000000 */
[----:B------:R-:W-:Y:S02]  /*0a20*/  PRMT R29, R29, 0x3340, R0 ;  /* 0x000033401d1d7816 */ /* 0x000fe40000000000 */
[----:B------:R-:W-:Y:S02]  /*0a30*/  LOP3.LUT R22, R4, 0xffff, RZ, 0xc0, !PT ;  /* 0x0000ffff04167812 */ /* 0x000fe400078ec0ff */
[----:B------:R-:W-:Y:S01]  /*0a40*/  LEA.HI R0, R6, R7, RZ, 0x1f ;  /* 0x0000000706007211 */ /* 0x000fe200078ff8ff */
[----:B------:R-:W-:Y:S01]  /*0a50*/  VIADD R7, R81, 0x12 ;  /* 0x0000001251077836 */ /* 0x000fe20000000000 */
[----:B------:R-:W-:Y:S01]  /*0a60*/  LOP3.LUT R26, R12, 0xffff, RZ, 0xc0, !PT ;  /* 0x0000ffff0c1a7812 */ /* 0x000fe200078ec0ff */
[----:B------:R-:W-:Y:S01]  /*0a70*/  IMAD R22, R22, 0x9c1, RZ ;  /* 0x000009c116167824 */ /* 0x000fe200078e02ff */
[----:B------:R-:W-:-:S02]  /*0a80*/  LOP3.LUT R4, R3, 0xffff, RZ, 0xc0, !PT ;  /* 0x0000ffff03047812 */ /* 0x000fc400078ec0ff */
[C---:B------:R-:W-:Y:S01]  /*0a90*/  IADD3 R6, PT, PT, R81.reuse, 0x210, RZ ;  /* 0x0000021051067810 */ /* 0x040fe20007ffe0ff */
[----:B------:R-:W-:Y:S01]  /*0aa0*/  IMAD R26, R26, 0x9c1, RZ ;  /* 0x000009c11a1a7824 */ /* 0x000fe200078e02ff */
[----:B------:R-:W-:Y:S01]  /*0ab0*/  IADD3 R14, PT, PT, R81, 0x3, RZ ;  /* 0x00000003510e7810 */ /* 0x000fe20007ffe0ff */
[----:B------:R-:W-:Y:S01]  /*0ac0*/  IMAD R4, R4, 0xc31, RZ ;  /* 0x00000c3104047824 */ /* 0x000fe200078e02ff */
[----:B------:R-:W-:Y:S02]  /*0ad0*/  LOP3.LUT R24, R6, 0xffff, RZ, 0xc0, !PT ;  /* 0x0000ffff06187812 */ /* 0x000fe400078ec0ff */
[----:B------:R-:W-:Y:S02]  /*0ae0*/  LOP3.LUT R6, R5, 0xffff, RZ, 0xc0, !PT ;  /* 0x0000ffff05067812 */ /* 0x000fe400078ec0ff */
        /* <DEDUP_REMOVED lines=12> */
[----:B------:R-:W-:Y:S01]  /*0bb0*/  SHF.R.U32.HI R6, RZ, 0x10, R6 ;  /* 0x00000010ff067819 */ /* 0x000fe20000011606 */
[----:B------:R-:W-:Y:S01]  /*0bc0*/  VIADD R26, R81, 0x4e ;  /* 0x0000004e511a7836 */ /* 0x000fe20000000000 */
[----:B------:R-:W-:-:S02]  /*0bd0*/  PRMT R31, R31, 0x3340, R4 ;  /* 0x000033401f1f7816 */ /* 0x000fc40000000004 */
[----:B------:R-:W-:Y:S02]  /*0be0*/  PRMT R4, R4, 0x9910, RZ ;  /* 0x0000991004047816 */ /* 0x000fe400000000ff */
[----:B------:R-:W-:Y:S02]  /*0bf0*/  SHF.R.U32.HI R35, RZ, 0x12, R22 ;  /* 0x00000012ff237819 */ /* 0x000fe40000011616 */
[----:B------:R-:W-:Y:S01]  /*0c00*/  SHF.R.U32.HI R12, RZ, 0x10, R12 ;  /* 0x00000010ff0c7819 */ /* 0x000fe2000001160c */
[----:B------:R-:W-:Y:S01]  /*0c10*/  IMAD R4, R4, 0x15, RZ ;  /* 0x0000001504047824 */ /* 0x000fe200078e02ff */
[----:B------:R-:W-:Y:S01]  /*0c20*/  SHF.R.U32.HI R33, RZ, 0x12, R28 ;  /* 0x00000012ff217819 */ /* 0x000fe2000001161c */
[----:B------:R-:W-:Y:S01]  /*0c30*/  VIADD R28, R81, 0x45 ;  /* 0x00000045511c7836 */ /* 0x000fe20000000000 */
[----:B------:R-:W-:Y:S02]  /*0c40*/  SHF.R.U32.HI R16, RZ, 0x10, R16 ;  /* 0x00000010ff107819 */ /* 0x000fe40000011610 */
[----:B------:R-:W-:-:S02]  /*0c50*/  SHF.R.U32.HI R37, RZ, 0x12, R24 ;  /* 0x00000012ff257819 */ /* 0x000fc40000011618 */
[----:B------:R-:W-:Y:S02]  /*0c60*/  SHF.R.U32.HI R20, RZ, 0x10, R20 ;  /* 0x00000010ff147819 */ /* 0x000fe40000011614 */
[----:B------:R-:W-:Y:S02]  /*0c70*/  PRMT R35, R35, 0x3340, R6 ;  /* 0x0000334023237816 */ /* 0x000fe40000000006 */
[----:B------:R-:W-:Y:S02]  /*0c80*/  PRMT R6, R6, 0x9910, RZ ;  /* 0x0000991006067816 */ /* 0x000fe400000000ff */
[----:B------:R-:W-:Y:S02]  /*0c90*/  PRMT R33, R33, 0x3340, R12 ;  /* 0x0000334021217816 */ /* 0x000fe4000000000c */
[----:B------:R-:W-:Y:S02]  /*0ca0*/  PRMT R12, R12, 0x9910, RZ ;  /* 0x000099100c0c7816 */ /* 0x000fe400000000ff */
[----:B------:R-:W-:-:S02]  /*0cb0*/  PRMT R37, R37, 0x3340, R16 ;  /* 0x0000334025257816 */ /* 0x000fc40000000010 */
[----:B------:R-:W-:Y:S02]  /*0cc0*/  PRMT R16, R16, 0x9910, RZ ;  /* 0x0000991010107816 */ /* 0x000fe400000000ff */
[----:B------:R-:W-:Y:S02]  /*0cd0*/  PRMT R22, R20, 0x9910, RZ ;  /* 0x0000991014167816 */ /* 0x000fe400000000ff */
[----:B------:R-:W-:Y:S01]  /*0ce0*/  IADD3 R20, PT, PT, RZ, -R4, RZ ;  /* 0x80000004ff147210 */ /* 0x000fe20007ffe0ff */
[----:B------:R-:W-:Y:S01]  /*0cf0*/  IMAD R4, R6, 0x15, RZ ;  /* 0x0000001506047824 */ /* 0x000fe200078e02ff */
[----:B------:R-:W-:Y:S01]  /*0d00*/  IADD3 R32, PT, PT, R81, 0x3c, RZ ;  /* 0x0000003c51207810 */ /* 0x000fe20007ffe0ff */
[----:B------:R-:W-:Y:S01]  /*0d10*/  IMAD R6, R12, 0x15, RZ ;  /* 0x000000150c067824 */ /* 0x000fe200078e02ff */
[----:B------:R-:W-:Y:S01]  /*0d20*/  PRMT R20, R20, 0x7710, RZ ;  /* 0x0000771014147816 */ /* 0x000fe200000000ff */
[----:B------:R-:W-:Y:S01]  /*0d30*/  IMAD R12, R16, 0x15, RZ ;  /* 0x00000015100c7824 */ /* 0x000fe200078e02ff */
[----:B------:R-:W-:Y:S01]  /*0d40*/  LOP3.LUT R30, R32, 0xffff, RZ, 0xc0, !PT ;  /* 0x0000ffff201e7812 */ /* 0x000fe200078ec0ff */
[----:B------:R-:W-:Y:S01]  /*0d50*/  IMAD R16, R22, 0x15, RZ ;  /* 0x0000001516107824 */ /* 0x000fe200078e02ff */
[----:B------:R-:W-:Y:S01]  /*0d60*/  IADD3 R6, PT, PT, RZ, -R6, RZ ;  /* 0x80000006ff067210 */ /* 0x000fe20007ffe0ff */
[----:B------:R-:W-:Y:S01]  /*0d70*/  IMAD.MOV R4, RZ, RZ, -R4 ;  /* 0x000000ffff047224 */ /* 0x000fe200078e0a04 */
[----:B------:R-:W-:Y:S01]  /*0d80*/  PRMT R9, R9, 0x5410, R8 ;  /* 0x0000541009097816 */ /* 0x000fe20000000008 */
[----:B------:R-:W-:Y:S01]  /*0d90*/  IMAD.MOV R16, RZ, RZ, -R16 ;  /* 0x000000ffff107224 */ /* 0x000fe200078e0a10 */
[----:B------:R-:W-:Y:S01]  /*0da0*/  PRMT R6, R6, 0x7710, RZ ;  /* 0x0000771006067816 */ /* 0x000fe200000000ff */
[----:B------:R-:W-:Y:S01]  /*0db0*/  IMAD.MOV R12, RZ, RZ, -R12 ;  /* 0x000000ffff0c7224 */ /* 0x000fe200078e0a0c */
[----:B------:R-:W-:Y:S01]  /*0dc0*/  PRMT R4, R4, 0x7710, RZ ;  /* 0x0000771004047816 */ /* 0x000fe200000000ff */
[----:B------:R-:W-:Y:S01]  /*0dd0*/  IMAD.IADD R3, R3, 0x1, R20 ;  /* 0x0000000103037824 */ /* 0x000fe200078e0214 */
[----:B------:R-:W-:Y:S01]  /*0de0*/  PRMT R41, R16, 0x7710, RZ ;  /* 0x0000771010297816 */ /* 0x000fe200000000ff */
[----:B------:R-:W-:Y:S01]  /*0df0*/  IMAD.IADD R7, R7, 0x1, R6 ;  /* 0x0000000107077824 */ /* 0x000fe200078e0206 */
[----:B------:R-:W-:Y:S01]  /*0e00*/  PRMT R39, R12, 0x7710, RZ ;  /* 0x000077100c277816 */ /* 0x000fe200000000ff */
[C---:B------:R-:W-:Y:S01]  /*0e10*/  VIADD R12, R81.reuse, 0x57 ;  /* 0x00000057510c7836 */ /* 0x040fe20000000000 */
[----:B------:R-:W-:Y:S01]  /*0e20*/  IADD3 R6, PT, PT, R18, R41, RZ ;  /* 0x0000002912067210 */ /* 0x000fe20007ffe0ff */
[----:B------:R-:W-:Y:S01]  /*0e30*/  VIADD R18, R81, 0xf ;  /* 0x0000000f51127836 */ /* 0x000fe20000000000 */
[----:B------:R-:W-:Y:S01]  /*0e40*/  IADD3 R4, PT, PT, R5, R4, RZ ;  /* 0x0000000405047210 */ /* 0x000fe20007ffe0ff */
[----:B------:R-:W-:Y:S01]  /*0e50*/  IMAD.IADD R5, R14, 0x1, R39 ;  /* 0x000000010e057824 */ /* 0x000fe200078e0227 */
[----:B------:R-:W-:-:S02]  /*0e60*/  IADD3 R14, PT, PT, R81, 0x3c0, RZ ;  /* 0x000003c0510e7810 */ /* 0x000fc40007ffe0ff */
        /* <DEDUP_REMOVED lines=12> */
[----:B------:R-:W-:Y:S01]  /*0f30*/  LOP3.LUT R4, R4, 0xffff, RZ, 0xc0, !PT ;  /* 0x0000ffff04047812 */ /* 0x000fe200078ec0ff */
[----:B------:R-:W-:Y:S01]  /*0f40*/  IMAD R22, R30, 0x9c1, RZ ;  /* 0x000009c11e167824 */ /* 0x000fe200078e02ff */
[----:B------:R-:W-:-:S02]  /*0f50*/  PRMT R30, R14, 0x9910, RZ ;  /* 0x000099100e1e7816 */ /* 0x000fc400000000ff */
[----:B------:R-:W-:Y:S02]  /*0f60*/  PRMT R39, R39, 0x3340, R14 ;  /* 0x0000334027277816 */ /* 0x000fe4000000000e */
[----:B------:R-:W-:Y:S02]  /*0f70*/  SHF.R.U32.HI R14, RZ, 0x12, R16 ;  /* 0x00000012ff0e7819 */ /* 0x000fe40000011610 */
[----:B------:R-:W-:Y:S02]  /*0f80*/  SHF.R.U32.HI R16, RZ, 0x12, R20 ;  /* 0x00000012ff107819 */ /* 0x000fe40000011614 */
[----:B------:R-:W-:Y:S01]  /*0f90*/  SHF.R.U32.HI R20, RZ, 0x12, R24 ;  /* 0x00000012ff147819 */ /* 0x000fe20000011618 */
[----:B------:R-:W-:Y:S01]  /*0fa0*/  IMAD.MOV.U32 R24, RZ, RZ, R30 ;  /* 0x000000ffff187224 */ /* 0x000fe200078e001e */
[----:B------:R-:W-:Y:S02]  /*0fb0*/  PRMT R30, R14, 0x9910, RZ ;  /* 0x000099100e1e7816 */ /* 0x000fe400000000ff */
[----:B------:R-:W-:Y:S01]  /*0fc0*/  PRMT R34, R16, 0x9910, RZ ;  /* 0x0000991010227816 */ /* 0x000fe200000000ff */
[----:B------:R-:W-:Y:S01]  /*0fd0*/  IMAD R14, R24, 0x15, RZ ;  /* 0x00000015180e7824 */ /* 0x000fe200078e02ff */
[----:B------:R-:W-:Y:S01]  /*0fe0*/  SHF.R.U32.HI R22, RZ, 0x12, R22 ;  /* 0x00000012ff167819 */ /* 0x000fe20000011616 */
[----:B------:R-:W-:Y:S01]  /*0ff0*/  IMAD.MOV.U32 R16, RZ, RZ, R30 ;  /* 0x000000ffff107224 */ /* 0x000fe200078e001e */
[----:B------:R-:W-:Y:S01]  /*1000*/  PRMT R36, R20, 0x9910, RZ ;  /* 0x0000991014247816 */ /* 0x000fe200000000ff */
[----:B------:R-:W-:Y:S01]  /*1010*/  IMAD.MOV R43, RZ, RZ, -R14 ;  /* 0x000000ffff2b7224 */ /* 0x000fe200078e0a0e */
[----:B------:R-:W-:Y:S01]  /*1020*/  PRMT R24, R22, 0x9910, RZ ;  /* 0x0000991016187816 */ /* 0x000fe200000000ff */
[----:B------:R-:W-:Y:S01]  /*1030*/  IMAD R14, R16, 0x69, RZ ;  /* 0x00000069100e7824 */ /* 0x000fe200078e02ff */
[----:B------:R-:W-:Y:S01]  /*1040*/  MOV R20, R34 ;  /* 0x0000002200147202 */ /* 0x000fe20000000f00 */
[----:B------:R-:W-:Y:S01]  /*1050*/  IMAD.MOV.U32 R22, RZ, RZ, R36 ;  /* 0x000000ffff167224 */ /* 0x000fe200078e0024 */
[----:B------:R-:W-:-:S02]  /*1060*/  PRMT R43, R43, 0x7710, RZ ;  /* 0x000077102b2b7816 */ /* 0x000fc400000000ff */
[----:B------:R-:W-:Y:S01]  /*1070*/  IADD3 R41, PT, PT, RZ, -R14, RZ ;  /* 0x8000000eff297210 */ /* 0x000fe20007ffe0ff */
[----:B------:R-:W-:Y:S01]  /*1080*/  IMAD R14, R24, 0x69, RZ ;  /* 0x00000069180e7824 */ /* 0x000fe200078e02ff */
[----:B------:R-:W-:Y:S01]  /*1090*/  IADD3 R30, PT, PT, R81, 0x48, RZ ;  /* 0x00000048511e7810 */ /* 0x000fe20007ffe0ff */
[----:B------:R-:W-:Y:S01]  /*10a0*/  IMAD R16, R20, 0x69, RZ ;  /* 0x0000006914107824 */ /* 0x000fe200078e02ff */
[----:B------:R-:W-:Y:S01]  /*10b0*/  PRMT R41, R41, 0x7710, RZ ;  /* 0x0000771029297816 */ /* 0x000fe200000000ff */
[----:B------:R-:W-:Y:S01]  /*10c0*/  IMAD R20, R22, 0x69, RZ ;  /* 0x0000006916147824 */ /* 0x000fe200078e02ff */
[----:B------:R-:W-:Y:S01]  /*10d0*/  LOP3.LUT R34, R30, 0xffff, RZ, 0xc0, !PT ;  /* 0x0000ffff1e227812 */ /* 0x000fe200078ec0ff */
[----:B------:R-:W-:Y:S01]  /*10e0*/  IMAD.MOV R14, RZ, RZ, -R14 ;  /* 0x000000ffff0e7224 */ /* 0x000fe200078e0a0e */
[----:B------:R-:W-:Y:S01]  /*10f0*/  PRMT R11, R11, 0x5410, R8 ;  /* 0x000054100b0b7816 */ /* 0x000fe20000000008 */
[----:B------:R-:W-:Y:S01]  /*1100*/  IMAD.IADD R40, R12, 0x1, R41 ;  /* 0x000000010c287824 */ /* 0x000fe200078e0229 */
[----:B------:R-:W-:Y:S01]  /*1110*/  IADD3 R20, PT, PT, RZ, -R20, RZ ;  /* 0x80000014ff147210 */ /* 0x000fe20007ffe0ff */
[C---:B------:R-:W-:Y:S01]  /*1120*/  VIADD R12, R81.reuse, 0x63 ;  /* 0x00000063510c7836 */ /* 0x040fe20000000000 */
[----:B------:R-:W-:Y:S01]  /*1130*/  PRMT R47, R14, 0x7710, RZ ;  /* 0x000077100e2f7816 */ /* 0x000fe200000000ff */
[----:B------:R-:W-:Y:S01]  /*1140*/  IMAD.MOV R16, RZ, RZ, -R16 ;  /* 0x000000ffff107224 */ /* 0x000fe200078e0a10 */
[----:B------:R-:W-:Y:S01]  /*1150*/  PRMT R41, R20, 0x7710, RZ ;  /* 0x0000771014297816 */ /* 0x000fe200000000ff */
[C---:B------:R-:W-:Y:S01]  /*1160*/  VIADD R22, R81.reuse, 0x5a ;  /* 0x0000005a51167836 */ /* 0x040fe20000000000 */
[----:B------:R-:W-:Y:S01]  /*1170*/  LOP3.LUT R14, R12, 0xffff, RZ, 0xc0, !PT ;  /* 0x0000ffff0c0e7812 */ /* 0x000fe200078ec0ff */
[C---:B------:R-:W-:Y:S01]  /*1180*/  VIADD R24, R81.reuse, 0x51 ;  /* 0x0000005151187836 */ /* 0x040fe20000000000 */
[----:B------:R-:W-:Y:S01]  /*1190*/  PRMT R45, R16, 0x7710, RZ ;  /* 0x00007710102d7816 */ /* 0x000fe200000000ff */
[----:B------:R-:W-:Y:S01]  /*11a0*/  VIADD R20, R81, 0x3f ;  /* 0x0000003f51147836 */ /* 0x000fe20000000000 */
[----:B------:R-:W-:Y:S01]  /*11b0*/  LOP3.LUT R16, R22, 0xffff, RZ, 0xc0, !PT ;  /* 0x0000ffff16107812 */ /* 0x000fe200078ec0ff */
[----:B------:R-:W-:Y:S01]  /*11c0*/  IMAD.IADD R43, R18, 0x1, R43 ;  /* 0x00000001122b7824 */ /* 0x000fe200078e022b */
[----:B------:R-:W-:Y:S01]  /*11d0*/  LOP3.LUT R18, R24, 0xffff, RZ, 0xc0, !PT ;  /* 0x0000ffff18127812 */ /* 0x000fe200078ec0ff */
[----:B------:R-:W-:Y:S01]  /*11e0*/  IMAD R14, R14, 0x9c1, RZ ;  /* 0x000009c10e0e7824 */ /* 0x000fe200078e02ff */
[----:B------:R-:W-:Y:S01]  /*11f0*/  LOP3.LUT R36, R20, 0xffff, RZ, 0xc0, !PT ;  /* 0x0000ffff14247812 */ /* 0x000fe200078ec0ff */
[----:B------:R-:W-:Y:S01]  /*1200*/  IMAD R16, R16, 0x9c1, RZ ;  /* 0x000009c110107824 */ /* 0x000fe200078e02ff */
[----:B------:R-:W-:Y:S01]  /*1210*/  IADD3 R32, PT, PT, R32, R47, RZ ;  /* 0x0000002f20207210 */ /* 0x000fe20007ffe0ff */
[----:B------:R-:W-:Y:S01]  /*1220*/  IMAD R18, R18, 0x9c1, RZ ;  /* 0x000009c112127824 */ /* 0x000fe200078e02ff */
[----:B------:R-:W-:Y:S01]  /*1230*/  SHF.R.U32.HI R14, RZ, 0x12, R14 ;  /* 0x00000012ff0e7819 */ /* 0x000fe2000001160e */
[----:B------:R-:W-:Y:S01]  /*1240*/  IMAD R34, R34, 0x9c1, RZ ;  /* 0x000009c122227824 */ /* 0x000fe200078e02ff */
[----:B------:R-:W-:Y:S01]  /*1250*/  IADD3 R26, PT, PT, R26, R45, RZ ;  /* 0x0000002d1a1a7210 */ /* 0x000fe20007ffe0ff */
[----:B------:R-:W-:Y:S01]  /*1260*/  IMAD R38, R36, 0x9c1, RZ ;  /* 0x000009c124267824 */ /* 0x000fe200078e02ff */
[----:B------:R-:W-:Y:S01]  /*1270*/  PRMT R36, R14, 0x9910, RZ ;  /* 0x000099100e247816 */ /* 0x000fe200000000ff */
[----:B------:R-:W-:Y:S01]  /*1280*/  IMAD.IADD R28, R28, 0x1, R41 ;  /* 0x000000011c1c7824 */ /* 0x000fe200078e0229 */
[----:B------:R-:W-:-:S02]  /*1290*/  SHF.R.U32.HI R14, RZ, 0x12, R16 ;  /* 0x00000012ff0e7819 */ /* 0x000fc40000011610 */
[----:B------:R-:W-:Y:S02]  /*12a0*/  SHF.R.U32.HI R16, RZ, 0x12, R18 ;  /* 0x00000012ff107819 */ /* 0x000fe40000011612 */
[----:B------:R-:W-:Y:S02]  /*12b0*/  SHF.R.U32.HI R18, RZ, 0x12, R34 ;  /* 0x00000012ff127819 */ /* 0x000fe40000011622 */
[----:B------:R-:W-:Y:S02]  /*12c0*/  SHF.R.U32.HI R34, RZ, 0x12, R38 ;  /* 0x00000012ff227819 */ /* 0x000fe40000011626 */
[----:B------:R-:W-:Y:S01]  /*12d0*/  PRMT R38, R14, 0x9910, RZ ;  /* 0x000099100e267816 */ /* 0x000fe200000000ff */
[----:B------:R-:W-:Y:S01]  /*12e0*/  IMAD R14, R36, 0x69, RZ ;  /* 0x00000069240e7824 */ /* 0x000fe200078e02ff */
[----:B------:R-:W-:Y:S02]  /*12f0*/  PRMT R41, R16, 0x9910, RZ ;  /* 0x0000991010297816 */ /* 0x000fe400000000ff */
[----:B------:R-:W-:Y:S01]  /*1300*/  PRMT R42, R18, 0x9910, RZ ;  /* 0x00009910122a7816 */ /* 0x000fe200000000ff */
[----:B------:R-:W-:Y:S01]  /*1310*/  IMAD.MOV.U32 R16, RZ, RZ, R38 ;  /* 0x000000ffff107224 */ /* 0x000fe200078e0026 */
[----:B------:R-:W-:Y:S01]  /*1320*/  MOV R18, R41 ;  /* 0x0000002900127202 */ /* 0x000fe20000000f00 */
[----:B------:R-:W-:Y:S01]  /*1330*/  IMAD.MOV R41, RZ, RZ, -R14 ;  /* 0x000000ffff297224 */ /* 0x000fe200078e0a0e */
[----:B------:R-:W-:Y:S01]  /*1340*/  PRMT R36, R34, 0x9910, RZ ;  /* 0x0000991022247816 */ /* 0x000fe200000000ff */
[----:B------:R-:W-:Y:S01]  /*1350*/  IMAD.MOV.U32 R34, RZ, RZ, R42 ;  /* 0x000000ffff227224 */ /* 0x000fe200078e002a */
[----:B------:R-:W-:Y:S01]  /*1360*/  IADD3 R38, PT, PT, R81, 0x4b, RZ ;  /* 0x0000004b51267810 */ /* 0x000fe20007ffe0ff */
[----:B------:R-:W-:Y:S01]  /*1370*/  IMAD R14, R16, 0x69, RZ ;  /* 0x00000069100e7824 */ /* 0x000fe200078e02ff */
[----:B------:R-:W-:Y:S01]  /*1380*/  PRMT R41, R41, 0x7710, RZ ;  /* 0x0000771029297816 */ /* 0x000fe200000000ff */
[----:B------:R-:W-:Y:S01]  /*1390*/  IMAD R16, R18, 0x69, RZ ;  /* 0x0000006912107824 */ /* 0x000fe200078e02ff */
[----:B------:R-:W-:Y:S01]  /*13a0*/  LOP3.LUT R44, R38, 0xffff, RZ, 0xc0, !PT ;  /* 0x0000ffff262c7812 */ /* 0x000fe200078ec0ff */
[----:B------:R-:W-:Y:S01]  /*13b0*/  IMAD R18, R34, 0x69, RZ ;  /* 0x0000006922127824 */ /* 0x000fe200078e02ff */
[----:B------:R-:W-:Y:S01]  /*13c0*/  IADD3 R34, PT, PT, RZ, -R14, RZ ;  /* 0x8000000eff227210 */ /* 0x000fe20007ffe0ff */
[----:B------:R-:W-:Y:S01]  /*13d0*/  IMAD R14, R36, 0x69, RZ ;  /* 0x00000069240e7824 */ /* 0x000fe200078e02ff */
[----:B------:R-:W-:Y:S01]  /*13e0*/  PRMT R40, R40, 0x9910, RZ ;  /* 0x0000991028287816 */ /* 0x000fe200000000ff */
[----:B------:R-:W-:Y:S01]  /*13f0*/  IMAD.IADD R46, R12, 0x1, R41 ;  /* 0x000000010c2e7824 */ /* 0x000fe200078e0229 */
[----:B------:R-:W-:Y:S01]  /*1400*/  PRMT R41, R34, 0x7710, RZ ;  /* 0x0000771022297816 */ /* 0x000fe200000000ff */
[----:B------:R-:W-:Y:S01]  /*1410*/  IMAD.MOV R14, RZ, RZ, -R14 ;  /* 0x000000ffff0e7224 */ /* 0x000fe200078e0a0e */
[----:B------:R-:W-:Y:S01]  /*1420*/  IADD3 R18, PT, PT, RZ, -R18, RZ ;  /* 0x80000012ff127210 */ /* 0x000fe20007ffe0ff */
[C---:B------:R-:W-:Y:S01]  /*1430*/  VIADD R34, R81.reuse, 0x5d ;  /* 0x0000005d51227836 */ /* 0x040fe20000000000 */
[----:B------:R-:W-:Y:S01]  /*1440*/  PRMT R26, R26, 0x9910, RZ ;  /* 0x000099101a1a7816 */ /* 0x000fe200000000ff */
[----:B------:R-:W-:Y:S01]  /*1450*/  IMAD.IADD R22, R22, 0x1, R41 ;  /* 0x0000000116167824 */ /* 0x000fe200078e0229 */
[----:B------:R-:W-:Y:S01]  /*1460*/  PRMT R47, R14, 0x7710, RZ ;  /* 0x000077100e2f7816 */ /* 0x000fe200000000ff */
[C---:B------:R-:W-:Y:S01]  /*1470*/  VIADD R14, R81.reuse, 0x66 ;  /* 0x00000066510e7836 */ /* 0x040fe20000000000 */
[----:B------:R-:W-:Y:S01]  /*1480*/  PRMT R41, R18, 0x7710, RZ ;  /* 0x0000771012297816 */ /* 0x000fe200000000ff */
[----:B------:R-:W-:Y:S01]  /*1490*/  IMAD.MOV R16, RZ, RZ, -R16 ;  /* 0x000000ffff107224 */ /* 0x000fe200078e0a10 */
[----:B------:R-:W-:Y:S01]  /*14a0*/  LOP3.LUT R18, R34, 0xffff, RZ, 0xc0, !PT ;  /* 0x0000ffff22127812 */ /* 0x000fe200078ec0ff */
[C---:B------:R-:W-:Y:S01]  /*14b0*/  VIADD R36, R81.reuse, 0x54 ;  /* 0x0000005451247836 */ /* 0x040fe20000000000 */
[----:B------:R-:W-:Y:S01]  /*14c0*/  LOP3.LUT R12, R14, 0xffff, RZ, 0xc0, !PT ;  /* 0x0000ffff0e0c7812 */ /* 0x000fe200078ec0ff */
[----:B------:R-:W-:Y:S01]  /*14d0*/  IMAD.IADD R30, R30, 0x1, R41 ;  /* 0x000000011e1e7824 */ /* 0x000fe200078e0229 */
[----:B------:R-:W-:Y:S01]  /*14e0*/  PRMT R45, R16, 0x7710, RZ ;  /* 0x00007710102d7816 */ /* 0x000fe200000000ff */
[----:B------:R-:W-:Y:S01]  /*14f0*/  IMAD R18, R18, 0x9c1, RZ ;  /* 0x000009c112127824 */ /* 0x000fe200078e02ff */
        /* <DEDUP_REMOVED lines=8> */
[----:B------:R-:W-:Y:S01]  /*1580*/  SHF.R.U32.HI R16, RZ, 0x12, R18 ;  /* 0x00000012ff107819 */ /* 0x000fe20000011612 */
[----:B------:R-:W-:Y:S01]  /*1590*/  IMAD R26, R26, 0x31, RZ ;  /* 0x000000311a1a7824 */ /* 0x000fe200078e02ff */
[----:B------:R-:W-:-:S02]  /*15a0*/  PRMT R12, R12, 0x9910, RZ ;  /* 0x000099100c0c7816 */ /* 0x000fc400000000ff */
[----:B------:R-:W-:Y:S02]  /*15b0*/  SHF.R.U32.HI R18, RZ, 0x12, R42 ;  /* 0x00000012ff127819 */ /* 0x000fe4000001162a */
[----:B------:R-:W-:Y:S01]  /*15c0*/  PRMT R42, R16, 0x9910, RZ ;  /* 0x00009910102a7816 */ /* 0x000fe200000000ff */
[----:B------:R-:W-:Y:S01]  /*15d0*/  IMAD.MOV.U32 R16, RZ, RZ, R12 ;  /* 0x000000ffff107224 */ /* 0x000fe200078e000c */
[----:B------:R-:W-:Y:S02]  /*15e0*/  SHF.R.U32.HI R12, RZ, 0x10, R41 ;  /* 0x00000010ff0c7819 */ /* 0x000fe40000011629 */
[----:B------:R-:W-:Y:S01]  /*15f0*/  SHF.R.U32.HI R41, RZ, 0x12, R44 ;  /* 0x00000012ff297819 */ /* 0x000fe2000001162c */
[----:B------:R-:W-:Y:S01]  /*1600*/  IMAD R16, R16, 0x69, RZ ;  /* 0x0000006910107824 */ /* 0x000fe200078e02ff */
[----:B------:R-:W-:Y:S01]  /*1610*/  PRMT R44, R18, 0x9910, RZ ;  /* 0x00009910122c7816 */ /* 0x000fe200000000ff */
[----:B------:R-:W-:Y:S01]  /*1620*/  IMAD.MOV.U32 R18, RZ, RZ, R42 ;  /* 0x000000ffff127224 */ /* 0x000fe200078e002a */
[----:B------:R-:W-:Y:S01]  /*1630*/  PRMT R42, R41, 0x9910, RZ ;  /* 0x00009910292a7816 */ /* 0x000fe200000000ff */
[----:B------:R-:W-:Y:S01]  /*1640*/  IMAD.MOV R45, RZ, RZ, -R16 ;  /* 0x000000ffff2d7224 */ /* 0x000fe200078e0a10 */
[----:B------:R-:W-:-:S02]  /*1650*/  MOV R41, R44 ;  /* 0x0000002c00297202 */ /* 0x000fc40000000f00 */
[----:B------:R-:W-:Y:S01]  /*1660*/  PRMT R80, R12, 0x9910, RZ ;  /* 0x000099100c507816 */ /* 0x000fe200000000ff */
[----:B------:R-:W-:Y:S01]  /*1670*/  IMAD R12, R18, 0x69, RZ ;  /* 0x00000069120c7824 */ /* 0x000fe200078e02ff */
[----:B------:R-:W-:Y:S01]  /*1680*/  PRMT R45, R45, 0x7710, RZ ;  /* 0x000077102d2d7816 */ /* 0x000fe200000000ff */
[----:B------:R-:W-:Y:S01]  /*1690*/  IMAD R16, R41, 0x69, RZ ;  /* 0x0000006929107824 */ /* 0x000fe200078e02ff */
[----:B------:R-:W-:Y:S01]  /*16a0*/  IADD3 R20, PT, PT, R20, R47, RZ ;  /* 0x0000002f14147210 */ /* 0x000fe20007ffe0ff */
[----:B------:R-:W-:Y:S01]  /*16b0*/  IMAD.MOV.U32 R18, RZ, RZ, R42 ;  /* 0x000000ffff127224 */ /* 0x000fe200078e002a */
[----:B------:R-:W-:Y:S01]  /*16c0*/  IADD3 R42, PT, PT, RZ, -R12, RZ ;  /* 0x8000000cff2a7210 */ /* 0x000fe20007ffe0ff */
[----:B------:R-:W-:Y:S01]  /*16d0*/  IMAD.MOV R16, RZ, RZ, -R16 ;  /* 0x000000ffff107224 */ /* 0x000fe200078e0a10 */
[----:B------:R-:W-:Y:S01]  /*16e0*/  LOP3.LUT R44, R43, 0xffff, RZ, 0xc0, !PT ;  /* 0x0000ffff2b2c7812 */ /* 0x000fe200078ec0ff */
[----:B------:R-:W-:Y:S01]  /*16f0*/  IMAD.IADD R12, R14, 0x1, R45 ;  /* 0x000000010e0c7824 */ /* 0x000fe200078e022d */
[----:B------:R-:W-:Y:S01]  /*1700*/  PRMT R45, R42, 0x7710, RZ ;  /* 0x000077102a2d7816 */ /* 0x000fe200000000ff */
[----:B------:R-:W-:Y:S01]  /*1710*/  IMAD R41, R18, 0x69, RZ ;  /* 0x0000006912297824 */ /* 0x000fe200078e02ff */
[----:B------:R-:W-:Y:S01]  /*1720*/  PRMT R47, R16, 0x7710, RZ ;  /* 0x00007710102f7816 */ /* 0x000fe200000000ff */
[----:B------:R-:W-:Y:S01]  /*1730*/  IMAD R18, R80, 0x15, RZ ;  /* 0x0000001550127824 */ /* 0x000fe200078e02ff */
[----:B------:R-:W-:Y:S01]  /*1740*/  PRMT R28, R28, 0x9910, RZ ;  /* 0x000099101c1c7816 */ /* 0x000fe200000000ff */
[----:B------:R-:W-:Y:S01]  /*1750*/  IMAD.IADD R14, R34, 0x1, R45 ;  /* 0x00000001220e7824 */ /* 0x000fe200078e022d */
[----:B------:R-:W-:Y:S01]  /*1760*/  IADD3 R41, PT, PT, RZ, -R41, RZ ;  /* 0x80000029ff297210 */ /* 0x000fe20007ffe0ff */
[----:B------:R-:W-:Y:S01]  /*1770*/  VIADD R34, R81, 0x600 ;  /* 0x0000060051227836 */ /* 0x000fe20000000000 */
[----:B------:R-:W-:Y:S01]  /*1780*/  IADD3 R16, PT, PT, R36, R47, RZ ;  /* 0x0000002f24107210 */ /* 0x000fe20007ffe0ff */
[----:B------:R-:W-:Y:S01]  /*1790*/  IMAD.MOV R36, RZ, RZ, -R18 ;  /* 0x000000ffff247224 */ /* 0x000fe200078e0a12 */
[----:B------:R-:W-:Y:S01]  /*17a0*/  PRMT R41, R41, 0x7710, RZ ;  /* 0x0000771029297816 */ /* 0x000fe200000000ff */
[----:B------:R-:W-:Y:S01]  /*17b0*/  IMAD R80, R80, 0x2a0, RZ ;  /* 0x000002a050507824 */ /* 0x000fe200078e02ff */
[----:B------:R-:W-:-:S02]  /*17c0*/  LOP3.LUT R42, R34, 0xffff, RZ, 0xc0, !PT ;  /* 0x0000ffff222a7812 */ /* 0x000fc400078ec0ff */
[----:B-1----:R-:W-:Y:S01]  /*17d0*/  SHF.R.U32.HI R34, RZ, 0x1, R48 ;  /* 0x00000001ff227819 */ /* 0x002fe20000011630 */
[----:B------:R-:W-:Y:S01]  /*17e0*/  IMAD.IADD R18, R38, 0x1, R41 ;  /* 0x0000000126127824 */ /* 0x000fe200078e0229 */
[----:B------:R-:W-:Y:S01]  /*17f0*/  PRMT R36, R36, 0x7710, RZ ;  /* 0x0000771024247816 */ /* 0x000fe200000000ff */
[----:B------:R-:W-:Y:S01]  /*1800*/  IMAD R42, R42, 0x9c1, RZ ;  /* 0x000009c12a2a7824 */ /* 0x000fe200078e02ff */
[----:B------:R-:W-:Y:S01]  /*1810*/  IADD3 R38, PT, PT, R81, 0xc0, RZ ;  /* 0x000000c051267810 */ /* 0x000fe20007ffe0ff */
[----:B------:R-:W-:Y:S01]  /*1820*/  IMAD R41, R34, 0xd20, RZ ;  /* 0x00000d2022297824 */ /* 0x000fe200078e02ff */
[----:B------:R-:W-:Y:S01]  /*1830*/  LOP3.LUT R26, R26, 0xffff, RZ, 0xc0, !PT ;  /* 0x0000ffff1a1a7812 */ /* 0x000fe200078ec0ff */
[----:B------:R-:W-:Y:S01]  /*1840*/  IMAD.IADD R34, R36, 0x1, R81 ;  /* 0x0000000124227824 */ /* 0x000fe200078e0251 */
[----:B------:R-:W-:Y:S01]  /*1850*/  PRMT R36, R2, 0x9910, RZ ;  /* 0x0000991002247816 */ /* 0x000fe200000000ff */
[----:B------:R-:W-:Y:S01]  /*1860*/  IMAD.IADD R4, R41, 0x1, R4 ;  /* 0x0000000129047824 */ /* 0x000fe200078e0204 */
[----:B------:R-:W-:-:S02]  /*1870*/  SHF.R.U32.HI R45, RZ, 0x12, R42 ;  /* 0x00000012ff2d7819 */ /* 0x000fc4000001162a */
[----:B------:R-:W-:Y:S01]  /*1880*/  LOP3.LUT R2, R0, 0xf0, RZ, 0xc0, !PT ;  /* 0x000000f000027812 */ /* 0x000fe200078ec0ff */
[----:B------:R-:W-:Y:S01]  /*1890*/  IMAD.MOV.U32 R42, RZ, RZ, R36 ;  /* 0x000000ffff2a7224 */ /* 0x000fe200078e0024 */
[----:B------:R-:W-:Y:S02]  /*18a0*/  LOP3.LUT R0, R41, 0xffff, R34, 0xf8, !PT ;  /* 0x0000ffff29007812 */ /* 0x000fe400078ef822 */
[----:B------:R-:W-:Y:S01]  /*18b0*/  LOP3.LUT R34, R3, 0xffff, RZ, 0xc0, !PT ;  /* 0x0000ffff03227812 */ /* 0x000fe200078ec0ff */
[----:B------:R-:W-:Y:S01]  /*18c0*/  IMAD R3, R42, 0x31, RZ ;  /* 0x000000312a037824 */ /* 0x000fe200078e02ff */
[----:B------:R-:W-:Y:S02]  /*18d0*/  LOP3.LUT R36, R7, 0xffff, RZ, 0xc0, !PT ;  /* 0x0000ffff07247812 */ /* 0x000fe400078ec0ff */
[----:B------:R-:W-:Y:S02]  /*18e0*/  LOP3.LUT R42, R5, 0xffff, RZ, 0xc0, !PT ;  /* 0x0000ffff052a7812 */ /* 0x000fe400078ec0ff */
[----:B------:R-:W-:-:S02]  /*18f0*/  LOP3.LUT R7, R3, 0xffff, RZ, 0xc0, !PT ;  /* 0x0000ffff03077812 */ /* 0x000fc400078ec0ff */
[----:B------:R-:W-:Y:S01]  /*1900*/  IADD3 R3, PT, PT, R41, R34, RZ ;  /* 0x0000002229037210 */ /* 0x000fe20007ffe0ff */
[----:B------:R-:W-:Y:S01]  /*1910*/  IMAD.MOV.U32 R34, RZ, RZ, R40 ;  /* 0x000000ffff227224 */ /* 0x000fe200078e0028 */
[----:B------:R-:W-:Y:S02]  /*1920*/  SHF.R.U32.HI R7, RZ, 0xa, R7 ;  /* 0x0000000aff077819 */ /* 0x000fe40000011607 */
[----:B------:R-:W-:Y:S01]  /*1930*/  SHF.R.U32.HI R48, RZ, 0x4, R2 ;  /* 0x00000004ff307819 */ /* 0x000fe20000011602 */
[----:B------:R-:W-:Y:S01]  /*1940*/  IMAD R34, R34, 0x31, RZ ;  /* 0x0000003122227824 */ /* 0x000fe200078e02ff */
[----:B------:R-:W-:Y:S01]  /*1950*/  LOP3.LUT R43, R7, 0xffff, RZ, 0xc0, !PT ;  /* 0x0000ffff072b7812 */ /* 0x000fe200078ec0ff */
[C---:B------:R-:W-:Y:S01]  /*1960*/  IMAD.IADD R7, R41.reuse, 0x1, R44 ;  /* 0x0000000129077824 */ /* 0x040fe200078e022c */
[----:B------:R-:W-:Y:S02]  /*1970*/  LOP3.LUT R38, R38, 0xffff, RZ, 0xc0, !PT ;  /* 0x0000ffff26267812 */ /* 0x000fe400078ec0ff */
[C---:B------:R-:W-:Y:S01]  /*1980*/  LOP3.LUT R2, R41.reuse, 0xffff, R6, 0xf8, !PT ;  /* 0x0000ffff29027812 */ /* 0x040fe200078ef806 */
[----:B------:R-:W-:Y:S01]  /*1990*/  IMAD.IADD R6, R41, 0x1, R42 ;  /* 0x0000000129067824 */ /* 0x000fe200078e022a */
[----:B------:R-:W-:-:S02]  /*19a0*/  PRMT R43, R10, 0x3340, R43 ;  /* 0x000033400a2b7816 */ /* 0x000fc4000000002b */
[----:B------:R-:W-:Y:S01]  /*19b0*/  IADD3 R5, PT, PT, R41, R36, RZ ;  /* 0x0000002429057210 */ /* 0x000fe20007ffe0ff */
[----:B------:R-:W-:Y:S01]  /*19c0*/  VIADD R36, R81, 0x180 ;  /* 0x0000018051247836 */ /* 0x000fe20000000000 */
[----:B------:R-:W-:Y:S02]  /*19d0*/  LOP3.LUT R10, R34, 0xffff, RZ, 0xc0, !PT ;  /* 0x0000ffff220a7812 */ /* 0x000fe400078ec0ff */
[----:B------:R-:W-:Y:S01]  /*19e0*/  PRMT R41, R45, 0x3340, R48 ;  /* 0x000033402d297816 */ /* 0x000fe20000000030 */
[----:B------:R-:W-:Y:S01]  /*19f0*/  IMAD R45, R38, 0x9c1, RZ ;  /* 0x000009c1262d7824 */ /* 0x000fe200078e02ff */
[C---:B------:R-:W-:Y:S01]  /*1a00*/  IADD3 R34, PT, PT, R81.reuse, 0x120, RZ ;  /* 0x0000012051227810 */ /* 0x040fe20007ffe0ff */
[C---:B------:R-:W-:Y:S01]  /*1a10*/  VIADD R38, R81.reuse, 0x1e0 ;  /* 0x000001e051267836 */ /* 0x040fe20000000000 */
[----:B------:R-:W-:Y:S02]  /*1a20*/  SHF.R.U32.HI R10, RZ, 0xa, R10 ;  /* 0x0000000aff0a7819 */ /* 0x000fe4000001160a */
[----:B------:R-:W-:-:S02]  /*1a30*/  IADD3 R40, PT, PT, R81, 0x270, RZ ;  /* 0x0000027051287810 */ /* 0x000fc40007ffe0ff */
[----:B------:R-:W-:Y:S02]  /*1a40*/  SHF.R.U32.HI R45, RZ, 0x12, R45 ;  /* 0x00000012ff2d7819 */ /* 0x000fe4000001162d */
[----:B------:R-:W-:Y:S02]  /*1a50*/  LOP3.LUT R10, R10, 0xffff, RZ, 0xc0, !PT ;  /* 0x0000ffff0a0a7812 */ /* 0x000fe400078ec0ff */
[----:B------:R-:W-:Y:S02]  /*1a60*/  LOP3.LUT R34, R34, 0xffff, RZ, 0xc0, !PT ;  /* 0x0000ffff22227812 */ /* 0x000fe400078ec0ff */
[----:B------:R-:W-:Y:S02]  /*1a70*/  LOP3.LUT R38, R38, 0xffff, RZ, 0xc0, !PT ;  /* 0x0000ffff26267812 */ /* 0x000fe400078ec0ff */
[----:B------:R-:W-:Y:S01]  /*1a80*/  PRMT R45, R45, 0x3340, R10 ;  /* 0x000033402d2d7816 */ /* 0x000fe2000000000a */
[----:B------:R-:W-:Y:S01]  /*1a90*/  IMAD R10, R34, 0x9c1, RZ ;  /* 0x000009c1220a7824 */ /* 0x000fe200078e02ff */
[----:B------:R-:W-:Y:S01]  /*1aa0*/  LOP3.LUT R42, R40, 0xffff, RZ, 0xc0, !PT ;  /* 0x0000ffff282a7812 */ /* 0x000fe200078ec0ff */
[----:B------:R-:W-:Y:S01]  /*1ab0*/  IMAD R40, R38, 0x9c1, RZ ;  /* 0x000009c126287824 */ /* 0x000fe200078e02ff */
[----:B------:R-:W-:Y:S01]  /*1ac0*/  PRMT R34, R32, 0x9910, RZ ;  /* 0x0000991020227816 */ /* 0x000fe200000000ff */
[----:B------:R-:W-:Y:S01]  /*1ad0*/  IMAD.MOV.U32 R32, RZ, RZ, R28 ;  /* 0x000000ffff207224 */ /* 0x000fe200078e001c */
[----:B------:R-:W-:Y:S01]  /*1ae0*/  PRMT R38, R46, 0x9910, RZ ;  /* 0x000099102e267816 */ /* 0x000fe200000000ff */
[----:B------:R-:W-:Y:S01]  /*1af0*/  IMAD R42, R42, 0x9c1, RZ ;  /* 0x000009c12a2a7824 */ /* 0x000fe200078e02ff */
[----:B------:R-:W-:Y:S01]  /*1b00*/  SHF.R.U32.HI R26, RZ, 0xa, R26 ;  /* 0x0000000aff1a7819 */ /* 0x000fe2000001161a */
[----:B------:R-:W-:Y:S01]  /*1b10*/  IMAD R32, R32, 0x31, RZ ;  /* 0x0000003120207824 */ /* 0x000fe200078e02ff */
[----:B------:R-:W-:Y:S01]  /*1b20*/  LOP3.LUT R36, R36, 0xffff, RZ, 0xc0, !PT ;  /* 0x0000ffff24247812 */ /* 0x000fe200078ec0ff */
[----:B------:R-:W-:Y:S01]  /*1b30*/  IMAD R38, R38, 0x31, RZ ;  /* 0x0000003126267824 */ /* 0x000fe200078e02ff */
[----:B------:R-:W-:Y:S01]  /*1b40*/  LOP3.LUT R47, R26, 0xffff, RZ, 0xc0, !PT ;  /* 0x0000ffff1a2f7812 */ /* 0x000fe200078ec0ff */
[----:B------:R-:W-:Y:S01]  /*1b50*/  IMAD R34, R34, 0x31, RZ ;  /* 0x0000003122227824 */ /* 0x000fe200078e02ff */
[----:B------:R-:W-:Y:S01]  /*1b60*/  LOP3.LUT R32, R32, 0xffff, RZ, 0xc0, !PT ;  /* 0x0000ffff20207812 */ /* 0x000fe200078ec0ff */
[----:B------:R-:W-:Y:S01]  /*1b70*/  IMAD R36, R36, 0x9c1, RZ ;  /* 0x000009c124247824 */ /* 0x000fe200078e02ff */
[----:B------:R-:W-:-:S02]  /*1b80*/  LOP3.LUT R26, R38, 0xffff, RZ, 0xc0, !PT ;  /* 0x0000ffff261a7812 */ /* 0x000fc400078ec0ff */
[----:B------:R-:W-:Y:S02]  /*1b90*/  SHF.R.U32.HI R32, RZ, 0xa, R32 ;  /* 0x0000000aff207819 */ /* 0x000fe40000011620 */
[----:B------:R-:W-:Y:S02]  /*1ba0*/  SHF.R.U32.HI R26, RZ, 0xa, R26 ;  /* 0x0000000aff1a7819 */ /* 0x000fe4000001161a */
[----:B------:R-:W-:Y:S02]  /*1bb0*/  SHF.R.U32.HI R28, RZ, 0x12, R36 ;  /* 0x00000012ff1c7819 */ /* 0x000fe40000011624 */
[----:B------:R-:W-:Y:S01]  /*1bc0*/  LOP3.LUT R49, R32, 0xffff, RZ, 0xc0, !PT ;  /* 0x0000ffff20317812 */ /* 0x000fe200078ec0ff */
[C---:B------:R-:W-:Y:S01]  /*1bd0*/  VIADD R32, R81.reuse, 0x390 ;  /* 0x0000039051207836 */ /* 0x040fe20000000000 */
[----:B------:R-:W-:Y:S01]  /*1be0*/  LOP3.LUT R53, R26, 0xffff, RZ, 0xc0, !PT ;  /* 0x0000ffff1a357812 */ /* 0x000fe200078ec0ff */
[----:B------:R-:W-:Y:S01]  /*1bf0*/  VIADD R26, R81, 0x2d0 ;  /* 0x000002d0511a7836 */ /* 0x000fe20000000000 */
[----:B------:R-:W-:-:S02]  /*1c00*/  PRMT R22, R22, 0x9910, RZ ;  /* 0x0000991016167816 */ /* 0x000fc400000000ff */
[----:B------:R-:W-:Y:S02]  /*1c10*/  SHF.R.U32.HI R10, RZ, 0x12, R10 ;  /* 0x00000012ff0a7819 */ /* 0x000fe4000001160a */
[----:B------:R-:W-:Y:S01]  /*1c20*/  PRMT R49, R28, 0x3340, R49 ;  /* 0x000033401c317816 */ /* 0x000fe20000000031 */
[----:B------:R-:W-:Y:S01]  /*1c30*/  IMAD R22, R22, 0x31, RZ ;  /* 0x0000003116167824 */ /* 0x000fe200078e02ff */
[----:B------:R-:W-:Y:S02]  /*1c40*/  PRMT R47, R10, 0x3340, R47 ;  /* 0x000033400a2f7816 */ /* 0x000fe4000000002f */
[----:B------:R-:W-:Y:S02]  /*1c50*/  IADD3 R28, PT, PT, R81, 0x330, RZ ;  /* 0x00000330511c7810 */ /* 0x000fe40007ffe0ff */
[----:B------:R-:W-:Y:S02]  /*1c60*/  PRMT R30, R30, 0x9910, RZ ;  /* 0x000099101e1e7816 */ /* 0x000fe400000000ff */
[----:B------:R-:W-:-:S02]  /*1c70*/  SHF.R.U32.HI R10, RZ, 0x12, R42 ;  /* 0x00000012ff0a7819 */ /* 0x000fc4000001162a */
[----:B------:R-:W-:Y:S01]  /*1c80*/  LOP3.LUT R26, R26, 0xffff, RZ, 0xc0, !PT ;  /* 0x0000ffff1a1a7812 */ /* 0x000fe200078ec0ff */
[----:B------:R-:W-:Y:S01]  /*1c90*/  IMAD R30, R30, 0x31, RZ ;  /* 0x000000311e1e7824 */ /* 0x000fe200078e02ff */
[----:B------:R-:W-:Y:S02]  /*1ca0*/  PRMT R24, R24, 0x9910, RZ ;  /* 0x0000991018187816 */ /* 0x000fe400000000ff */
[----:B------:R-:W-:Y:S02]  /*1cb0*/  LOP3.LUT R28, R28, 0xffff, RZ, 0xc0, !PT ;  /* 0x0000ffff1c1c7812 */ /* 0x000fe400078ec0ff */
[----:B------:R-:W-:Y:S01]  /*1cc0*/  PRMT R53, R10, 0x3340, R53 ;  /* 0x000033400a357816 */ /* 0x000fe20000000035 */
[----:B------:R-:W-:Y:S01]  /*1cd0*/  IMAD R10, R26, 0x9c1, RZ ;  /* 0x000009c11a0a7824 */ /* 0x000fe200078e02ff */
[----:B------:R-:W-:Y:S01]  /*1ce0*/  LOP3.LUT R32, R32, 0xffff, RZ, 0xc0, !PT ;  /* 0x0000ffff20207812 */ /* 0x000fe200078ec0ff */
[----:B------:R-:W-:Y:S01]  /*1cf0*/  IMAD.MOV.U32 R26, RZ, RZ, R24 ;  /* 0x000000ffff1a7224 */ /* 0x000fe200078e0018 */
[----:B------:R-:W-:Y:S01]  /*1d00*/  LOP3.LUT R22, R22, 0xffff, RZ, 0xc0, !PT ;  /* 0x0000ffff16167812 */ /* 0x000fe200078ec0ff */
[----:B------:R-:W-:Y:S01]  /*1d10*/  IMAD R24, R28, 0x9c1, RZ ;  /* 0x000009c11c187824 */ /* 0x000fe200078e02ff */
[----:B------:R-:W-:Y:S01]  /*1d20*/  LOP3.LUT R30, R30, 0xffff, RZ, 0xc0, !PT ;  /* 0x0000ffff1e1e7812 */ /* 0x000fe200078ec0ff */
[----:B------:R-:W-:Y:S01]  /*1d30*/  IMAD R28, R32, 0x9c1, RZ ;  /* 0x000009c1201c7824 */ /* 0x000fe200078e02ff */
[----:B------:R-:W-:Y:S01]  /*1d40*/  SHF.R.U32.HI R22, RZ, 0xa, R22 ;  /* 0x0000000aff167819 */ /* 0x000fe20000011616 */
[----:B------:R-:W-:Y:S01]  /*1d50*/  IMAD R26, R26, 0x31, RZ ;  /* 0x000000311a1a7824 */ /* 0x000fe200078e02ff */
[----:B------:R-:W-:-:S02]  /*1d60*/  PRMT R32, R20, 0x9910, RZ ;  /* 0x0000991014207816 */ /* 0x000fc400000000ff */
[----:B------:R-:W-:Y:S02]  /*1d70*/  SHF.R.U32.HI R10, RZ, 0x12, R10 ;  /* 0x00000012ff0a7819 */ /* 0x000fe4000001160a */
[----:B------:R-:W-:Y:S02]  /*1d80*/  LOP3.LUT R55, R22, 0xffff, RZ, 0xc0, !PT ;  /* 0x0000ffff16377812 */ /* 0x000fe400078ec0ff */
[----:B------:R-:W-:Y:S02]  /*1d90*/  SHF.R.U32.HI R20, RZ, 0xa, R30 ;  /* 0x0000000aff147819 */ /* 0x000fe4000001161e */
[----:B------:R-:W-:Y:S02]  /*1da0*/  MOV R22, R32 ;  /* 0x0000002000167202 */ /* 0x000fe40000000f00 */
[----:B------:R-:W-:Y:S02]  /*1db0*/  LOP3.LUT R26, R26, 0xffff, RZ, 0xc0, !PT ;  /* 0x0000ffff1a1a7812 */ /* 0x000fe400078ec0ff */
[----:B------:R-:W-:Y:S01]  /*1dc0*/  PRMT R55, R10, 0x3340, R55 ;  /* 0x000033400a377816 */ /* 0x000fe20000000037 */
[----:B------:R-:W-:Y:S01]  /*1dd0*/  VIADD R10, R81, 0x3f0 ;  /* 0x000003f0510a7836 */ /* 0x000fe20000000000 */
[----:B------:R-:W-:-:S02]  /*1de0*/  SHF.R.U32.HI R28, RZ, 0x12, R28 ;  /* 0x00000012ff1c7819 */ /* 0x000fc4000001161c */
[----:B------:R-:W-:Y:S01]  /*1df0*/  LOP3.LUT R59, R20, 0xffff, RZ, 0xc0, !PT ;  /* 0x0000ffff143b7812 */ /* 0x000fe200078ec0ff */
[----:B------:R-:W-:Y:S01]  /*1e00*/  IMAD R20, R22, 0x31, RZ ;  /* 0x0000003116147824 */ /* 0x000fe200078e02ff */
[----:B------:R-:W-:Y:S01]  /*1e10*/  SHF.R.U32.HI R26, RZ, 0xa, R26 ;  /* 0x0000000aff1a7819 */ /* 0x000fe2000001161a */
[C---:B------:R-:W-:Y:S01]  /*1e20*/  VIADD R22, R81.reuse, 0x480 ;  /* 0x0000048051167836 */ /* 0x040fe20000000000 */
[----:B------:R-:W-:Y:S02]  /*1e30*/  PRMT R59, R28, 0x3340, R59 ;  /* 0x000033401c3b7816 */ /* 0x000fe4000000003b */
[----:B------:R-:W-:Y:S02]  /*1e40*/  LOP3.LUT R28, R10, 0xffff, RZ, 0xc0, !PT ;  /* 0x0000ffff0a1c7812 */ /* 0x000fe400078ec0ff */
[----:B------:R-:W-:Y:S02]  /*1e50*/  SHF.R.U32.HI R24, RZ, 0x12, R24 ;  /* 0x00000012ff187819 */ /* 0x000fe40000011618 */
[----:B------:R-:W-:Y:S01]  /*1e60*/  LOP3.LUT R57, R26, 0xffff, RZ, 0xc0, !PT ;  /* 0x0000ffff1a397812 */ /* 0x000fe200078ec0ff */
[----:B------:R-:W-:Y:S01]  /*1e70*/  IMAD R28, R28, 0x9c1, RZ ;  /* 0x000009c11c1c7824 */ /* 0x000fe200078e02ff */
[----:B------:R-:W-:Y:S01]  /*1e80*/  LOP3.LUT R20, R20, 0xffff, RZ, 0xc0, !PT ;  /* 0x0000ffff14147812 */ /* 0x000fe200078ec0ff */
[C---:B------:R-:W-:Y:S01]  /*1e90*/  VIADD R26, R81.reuse, 0x5a0 ;  /* 0x000005a0511a7836 */ /* 0x040fe20000000000 */
[----:B------:R-:W-:Y:S01]  /*1ea0*/  PRMT R57, R24, 0x3340, R57 ;  /* 0x0000334018397816 */ /* 0x000fe20000000039 */
[C---:B------:R-:W-:Y:S01]  /*1eb0*/  VIADD R24, R81.reuse, 0x540 ;  /* 0x0000054051187836 */ /* 0x040fe20000000000 */
[----:B------:R-:W-:-:S02]  /*1ec0*/  IADD3 R10, PT, PT, R81, 0x4e0, RZ ;  /* 0x000004e0510a7810 */ /* 0x000fc40007ffe0ff */
[----:B------:R-:W-:Y:S02]  /*1ed0*/  LOP3.LUT R22, R22, 0xffff, RZ, 0xc0, !PT ;  /* 0x0000ffff16167812 */ /* 0x000fe400078ec0ff */
[----:B------:R-:W-:Y:S02]  /*1ee0*/  SHF.R.U32.HI R20, RZ, 0xa, R20 ;  /* 0x0000000aff147819 */ /* 0x000fe40000011614 */
[----:B------:R-:W-:Y:S01]  /*1ef0*/  LOP3.LUT R30, R10, 0xffff, RZ, 0xc0, !PT ;  /* 0x0000ffff0a1e7812 */ /* 0x000fe200078ec0ff */
[----:B------:R-:W-:Y:S01]  /*1f00*/  IMAD R22, R22, 0x9c1, RZ ;  /* 0x000009c116167824 */ /* 0x000fe200078e02ff */
[----:B------:R-:W-:Y:S02]  /*1f10*/  SHF.R.U32.HI R10, RZ, 0x12, R28 ;  /* 0x00000012ff0a7819 */ /* 0x000fe4000001161c */
[----:B------:R-:W-:Y:S01]  /*1f20*/  LOP3.LUT R61, R20, 0xffff, RZ, 0xc0, !PT ;  /* 0x0000ffff143d7812 */ /* 0x000fe200078ec0ff */
[----:B------:R-:W-:Y:S01]  /*1f30*/  IMAD R20, R30, 0x9c1, RZ ;  /* 0x000009c11e147824 */ /* 0x000fe200078e02ff */
[----:B------:R-:W-:-:S02]  /*1f40*/  LOP3.LUT R24, R24, 0xffff, RZ, 0xc0, !PT ;  /* 0x0000ffff18187812 */ /* 0x000fc400078ec0ff */
[----:B------:R-:W-:Y:S02]  /*1f50*/  PRMT R16, R16, 0x9910, RZ ;  /* 0x0000991010107816 */ /* 0x000fe400000000ff */
[----:B------:R-:W-:Y:S01]  /*1f60*/  PRMT R61, R10, 0x3340, R61 ;  /* 0x000033400a3d7816 */ /* 0x000fe2000000003d */
[----:B------:R-:W-:Y:S01]  /*1f70*/  IMAD R24, R24, 0x9c1, RZ ;  /* 0x000009c118187824 */ /* 0x000fe200078e02ff */
[----:B------:R-:W-:Y:S02]  /*1f80*/  SHF.R.U32.HI R10, RZ, 0x12, R22 ;  /* 0x00000012ff0a7819 */ /* 0x000fe40000011616 */
[----:B------:R-:W-:Y:S02]  /*1f90*/  PRMT R12, R12, 0x9910, RZ ;  /* 0x000099100c0c7816 */ /* 0x000fe400000000ff */
[----:B------:R-:W-:Y:S02]  /*1fa0*/  PRMT R22, R18, 0x9910, RZ ;  /* 0x0000991012167816 */ /* 0x000fe400000000ff */
[----:B------:R-:W-:Y:S01]  /*1fb0*/  PRMT R14, R14, 0x9910, RZ ;  /* 0x000099100e0e7816 */ /* 0x000fe200000000ff */
[----:B------:R-:W-:Y:S01]  /*1fc0*/  IMAD R12, R12, 0x31, RZ ;  /* 0x000000310c0c7824 */ /* 0x000fe200078e02ff */
[----:B------:R-:W-:-:S02]  /*1fd0*/  MOV R18, R16 ;  /* 0x0000001000127202 */ /* 0x000fc40000000f00 */
        /* <DEDUP_REMOVED lines=8> */
[----:B------:R-:W-:Y:S02]  /*2060*/  LOP3.LUT R14, R14, 0xffff, RZ, 0xc0, !PT ;  /* 0x0000ffff0e0e7812 */ /* 0x000fe400078ec0ff */
[----:B------:R-:W-:-:S02]  /*2070*/  LOP3.LUT R18, R18, 0xffff, RZ, 0xc0, !PT ;  /* 0x0000ffff12127812 */ /* 0x000fc400078ec0ff */
[----:B------:R-:W-:Y:S02]  /*2080*/  LOP3.LUT R24, R24, 0xffff, RZ, 0xc0, !PT ;  /* 0x0000ffff18187812 */ /* 0x000fe400078ec0ff */
[----:B------:R-:W-:Y:S02]  /*2090*/  SHF.R.U32.HI R12, RZ, 0xa, R12 ;  /* 0x0000000aff0c7819 */ /* 0x000fe4000001160c */
[----:B------:R-:W-:Y:S02]  /*20a0*/  IADD3 R81, PT, PT, R81, 0x30, RZ ;  /* 0x0000003051517810 */ /* 0x000fe40007ffe0ff */
[----:B------:R-:W-:Y:S02]  /*20b0*/  SHF.R.U32.HI R36, RZ, 0xa, R36 ;  /* 0x0000000aff247819 */ /* 0x000fe40000011624 */
[----:B------:R-:W-:Y:S02]  /*20c0*/  SHF.R.U32.HI R14, RZ, 0xa, R14 ;  /* 0x0000000aff0e7819 */ /* 0x000fe4000001160e */
[----:B------:R-:W-:-:S02]  /*20d0*/  SHF.R.U32.HI R18, RZ, 0xa, R18 ;  /* 0x0000000aff127819 */ /* 0x000fc40000011612 */
[----:B------:R-:W-:Y:S02]  /*20e0*/  SHF.R.U32.HI R24, RZ, 0xa, R24 ;  /* 0x0000000aff187819 */ /* 0x000fe40000011618 */
[----:B------:R-:W-:Y:S02]  /*20f0*/  LOP3.LUT R63, R12, 0xffff, RZ, 0xc0, !PT ;  /* 0x0000ffff0c3f7812 */ /* 0x000fe400078ec0ff */
[----:B------:R-:W-:Y:S02]  /*2100*/  LOP3.LUT R81, R81, 0xffff, RZ, 0xc0, !PT ;  /* 0x0000ffff51517812 */ /* 0x000fe400078ec0ff */
[----:B------:R-:W-:Y:S01]  /*2110*/  SHF.R.U32.HI R34, RZ, 0x12, R40 ;  /* 0x00000012ff227819 */ /* 0x000fe20000011628 */
[----:B------:R-:W-:Y:S01]  /*2120*/  IMAD.MOV.U32 R40, RZ, RZ, 0x2a02760 ;  /* 0x02a02760ff287424 */ /* 0x000fe200078e00ff */
[----:B------:R-:W-:Y:S01]  /*2130*/  LOP3.LUT R51, R36, 0xffff, RZ, 0xc0, !PT ;  /* 0x0000ffff24337812 */ /* 0x000fe200078ec0ff */
[----:B------:R-:W-:Y:S01]  /*2140*/  IMAD R81, R81, 0xc31, RZ ;  /* 0x00000c3151517824 */ /* 0x000fe200078e02ff */
[----:B------:R-:W-:-:S02]  /*2150*/  SHF.R.U32.HI R20, RZ, 0x12, R20 ;  /* 0x00000012ff147819 */ /* 0x000fc40000011614 */
[----:B------:R-:W-:Y:S02]  /*2160*/  SHF.R.U32.HI R22, RZ, 0x12, R26 ;  /* 0x00000012ff167819 */ /* 0x000fe4000001161a */
[----:B------:R-:W-:Y:S02]  /*2170*/  LOP3.LUT R65, R14, 0xffff, RZ, 0xc0, !PT ;  /* 0x0000ffff0e417812 */ /* 0x000fe400078ec0ff */
[----:B------:R-:W-:Y:S02]  /*2180*/  LOP3.LUT R67, R18, 0xffff, RZ, 0xc0, !PT ;  /* 0x0000ffff12437812 */ /* 0x000fe400078ec0ff */
[----:B------:R-:W-:Y:S02]  /*2190*/  LOP3.LUT R69, R24, 0xffff, RZ, 0xc0, !PT ;  /* 0x0000ffff18457812 */ /* 0x000fe400078ec0ff */
[----:B------:R-:W-:Y:S02]  /*21a0*/  PRMT R63, R10, 0x3340, R63 ;  /* 0x000033400a3f7816 */ /* 0x000fe4000000003f */
[----:B------:R-:W-:-:S02]  /*21b0*/  PRMT R10, R13, 0x5410, R8 ;  /* 0x000054100d0a7816 */ /* 0x000fc40000000008 */
[----:B------:R-:W-:Y:S02]  /*21c0*/  PRMT R51, R34, 0x3340, R51 ;  /* 0x0000334022337816 */ /* 0x000fe40000000033 */
[----:B------:R-:W-:Y:S01]  /*21d0*/  PRMT R65, R20, 0x3340, R65 ;  /* 0x0000334014417816 */ /* 0x000fe20000000041 */
[----:B------:R-:W-:Y:S01]  /*21e0*/  IDP.2A.LO.U16.U8 R10, R40, R10, RZ ;  /* 0x0000000a280a7226 */ /* 0x000fe200000010ff */
[----:B------:R-:W-:Y:S02]  /*21f0*/  PRMT R67, R16, 0x3340, R67 ;  /* 0x0000334010437816 */ /* 0x000fe40000000043 */
[----:B------:R-:W-:Y:S02]  /*2200*/  PRMT R69, R22, 0x3340, R69 ;  /* 0x0000334016457816 */ /* 0x000fe40000000045 */
[--C-:B------:R-:W-:Y:S02]  /*2210*/  PRMT R13, R15, 0x5410, R8.reuse ;  /* 0x000054100f0d7816 */ /* 0x100fe40000000008 */
[----:B------:R-:W-:-:S02]  /*2220*/  PRMT R15, R19, 0x5410, R8 ;  /* 0x00005410130f7816 */ /* 0x000fc40000000008 */
[--C-:B------:R-:W-:Y:S01]  /*2230*/  PRMT R19, R21, 0x5410, R8.reuse ;  /* 0x0000541015137816 */ /* 0x100fe20000000008 */
[C---:B------:R-:W-:Y:S01]  /*2240*/  IDP.2A.LO.U16.U8 R13, R40.reuse, R13, RZ ;  /* 0x0000000d280d7226 */ /* 0x040fe200000010ff */
[--C-:B------:R-:W-:Y:S01]  /*2250*/  PRMT R35, R35, 0x5410, R8.reuse ;  /* 0x0000541023237816 */ /* 0x100fe20000000008 */
[C---:B------:R-:W-:Y:S01]  /*2260*/  IDP.2A.LO.U16.U8 R15, R40.reuse, R15, RZ ;  /* 0x0000000f280f7226 */ /* 0x040fe200000010ff */
[--C-:B------:R-:W-:Y:S01]  /*2270*/  PRMT R12, R37, 0x5410, R8.reuse ;  /* 0x00005410250c7816 */ /* 0x100fe20000000008 */
[C---:B------:R-:W-:Y:S01]  /*2280*/  IDP.2A.LO.U16.U8 R19, R40.reuse, R19, RZ ;  /* 0x0000001328137226 */ /* 0x040fe200000010ff */
[--C-:B------:R-:W-:Y:S02]  /*2290*/  PRMT R18, R31, 0x5410, R8.reuse ;  /* 0x000054101f127816 */ /* 0x100fe40000000008 */
[--C-:B------:R-:W-:Y:S01]  /*22a0*/  PRMT R24, R33, 0x5410, R8.reuse ;  /* 0x0000541021187816 */ /* 0x100fe20000000008 */
[C---:B------:R-:W-:Y:S01]  /*22b0*/  IDP.2A.LO.U16.U8 R12, R40.reuse, R12, RZ ;  /* 0x0000000c280c7226 */ /* 0x040fe200000010ff */
[--C-:B------:R-:W-:Y:S01]  /*22c0*/  PRMT R16, R25, 0x5410, R8.reuse ;  /* 0x0000541019107816 */ /* 0x100fe20000000008 */
[----:B------:R-:W-:Y:S01]  /*22d0*/  IDP.2A.LO.U16.U8 R18, R40, R18, RZ ;  /* 0x0000001228127226 */ /* 0x000fe200000010ff */
[----:B------:R-:W-:-:S02]  /*22e0*/  PRMT R21, R27, 0x5410, R8 ;  /* 0x000054101b157816 */ /* 0x000fc40000000008 */
[--C-:B------:R-:W-:Y:S01]  /*22f0*/  PRMT R22, R29, 0x5410, R8.reuse ;  /* 0x000054101d167816 */ /* 0x100fe20000000008 */
[C---:B------:R-:W-:Y:S01]  /*2300*/  IDP.2A.LO.U16.U8 R16, R40.reuse, R16, RZ ;  /* 0x0000001028107226 */ /* 0x040fe200000010ff */
        /* <DEDUP_REMOVED lines=34> */
[----:B------:R-:W-:Y:S01]  /*2530*/  PRMT R38, R69, 0x5410, R8 ;  /* 0x0000541045267816 */ /* 0x000fe20000000008 */
[C---:B------:R-:W-:Y:S01]  /*2540*/  IDP.2A.LO.U16.U8 R8, R40.reuse, R9, RZ ;  /* 0x0000000928087226 */ /* 0x040fe200000010ff */
[----:B------:R-:W-:Y:S01]  /*2550*/  SHF.R.U32.HI R150, RZ, 0x10, R81 ;  /* 0x00000010ff967819 */ /* 0x000fe20000011651 */
[----:B------:R-:W-:Y:S01]  /*2560*/  IDP.2A.LO.U16.U8 R9, R40, R11, RZ ;  /* 0x0000000b28097226 */ /* 0x000fe200000010ff */
[----:B------:R-:W-:Y:S01]  /*2570*/  LOP3.LUT R81, R80, 0xffff, RZ, 0xc0, !PT ;  /* 0x0000ffff50517812 */ /* 0x000fe200078ec0ff */
[C---:B------:R-:W-:Y:S01]  /*2580*/  IDP.2A.LO.U16.U8 R11, R40.reuse, R35, RZ ;  /* 0x00000023280b7226 */ /* 0x040fe200000010ff */
[----:B------:R-:W-:Y:S01]  /*2590*/  CS2R R42, SRZ ;  /* 0x00000000002a7805 */ /* 0x000fe2000001ff00 */
[C---:B------:R-:W-:Y:S01]  /*25a0*/  IDP.2A.LO.U16.U8 R35, R40.reuse, R63, RZ ;  /* 0x0000003f28237226 */ /* 0x040fe200000010ff */
[----:B------:R-:W-:Y:S01]  /*25b0*/  CS2R R44, SRZ ;  /* 0x00000000002c7805 */ /* 0x000fe2000001ff00 */
[C---:B------:R-:W-:Y:S01]  /*25c0*/  IDP.2A.LO.U16.U8 R36, R40.reuse, R36, RZ ;  /* 0x0000002428247226 */ /* 0x040fe200000010ff */
[----:B------:R-:W-:Y:S01]  /*25d0*/  CS2R R46, SRZ ;  /* 0x00000000002e7805 */ /* 0x000fe2000001ff00 */
[C---:B------:R-:W-:Y:S01]  /*25e0*/  IDP.2A.LO.U16.U8 R37, R40.reuse, R37, RZ ;  /* 0x0000002528257226 */ /* 0x040fe200000010ff */
[----:B------:R-:W-:Y:S01]  /*25f0*/  CS2R R48, SRZ ;  /* 0x0000000000307805 */ /* 0x000fe2000001ff00 */
[----:B------:R-:W-:Y:S01]  /*2600*/  IDP.2A.LO.U16.U8 R38, R40, R38, RZ ;  /* 0x0000002628267226 */ /* 0x000fe200000010ff */
[----:B------:R-:W-:Y:S01]  /*2610*/  CS2R R40, SRZ ;  /* 0x0000000000287805 */ /* 0x000fe2000001ff00 */
[----:B------:R-:W-:Y:S01]  /*2620*/  IMAD.MOV.U32 R39, RZ, RZ, RZ ;  /* 0x000000ffff277224 */ /* 0x000fe200078e00ff */
        /* <DEDUP_REMOVED lines=9> */
[----:B------:R-:W-:Y:S01]  /*26c0*/  CS2R R68, SRZ ;  /* 0x0000000000447805 */ /* 0x000fe2000001ff00 */
[----:B------:R-:W-:Y:S02]  /*26d0*/  IMAD.IADD R148, R81, 0x1, R0 ;  /* 0x0000000151947824 */ /* 0x000fe400078e0200 */
[----:B0-----:R-:W-:-:S07]  /*26e0*/  IMAD R150, R150, 0x2a0, R3 ;  /* 0x000002a096967824 */ /* 0x001fce00078e0203 */
.L_x_3:
[----:B------:R-:W0:Y:S01]  /*26f0*/  LDC.64 R80, c[0x0][0x380] ;  /* 0x0000e000ff507b82 */ /* 0x000e220000000a00 */
[----:B------:R-:W-:-:S04]  /*2700*/  IMAD R82, R39, 0x15, R4 ;  /* 0x0000001527527824 */ /* 0x000fc800078e0204 */
[----:B------:R-:W-:Y:S01]  /*2710*/  IMAD.IADD R85, R25, 0x1, R82 ;  /* 0x0000000119557824 */ /* 0x000fe200078e0252 */
[----:B------:R-:W-:-:S03]  /*2720*/  IADD3 R153, PT, PT, R11, R82, RZ ;  /* 0x000000520b997210 */ /* 0x000fc60007ffe0ff */
[----:B0-----:R-:W-:-:S05]  /*2730*/  IMAD.WIDE.U32 R84, R85, 0x4, R80 ;  /* 0x0000000455547825 */ /* 0x001fca00078e0050 */
[----:B------:R0:W2:Y:S01]  /*2740*/  LDG.E.CONSTANT R155, desc[UR6][R84.64] ;  /* 0x00000006549b7981 */ /* 0x0000a2000c1e9900 */
[----:B------:R-:W-:-:S04]  /*2750*/  IMAD.WIDE.U32 R152, R153, 0x4, R80 ;  /* 0x0000000499987825 */ /* 0x000fc800078e0050 */
[----:B------:R-:W-:Y:S02]  /*2760*/  IMAD R149, R39, 0x15, R5 ;  /* 0x0000001527957824 */ /* 0x000fe400078e0205 */
[----:B------:R1:W3:Y:S01]  /*2770*/  LDG.E.CONSTANT R153, desc[UR6][R152.64] ;  /* 0x0000000698997981 */ /* 0x0002e2000c1e9900 */
[----:B------:R-:W-:Y:S02]  /*2780*/  IMAD.IADD R87, R15, 0x1, R82 ;  /* 0x000000010f577824 */ /* 0x000fe400078e0252 */
[----:B------:R-:W-:Y:S02]  /*2790*/  IADD3 R157, PT, PT, R29, R149, RZ ;  /* 0x000000951d9d7210 */ /* 0x000fe40007ffe0ff */
[----:B------:R-:W-:-:S04]  /*27a0*/  IMAD.WIDE.U32 R86, R87, 0x4, R80 ;  /* 0x0000000457567825 */ /* 0x000fc800078e0050 */
[----:B------:R-:W-:Y:S01]  /*27b0*/  IMAD.IADD R83, R8, 0x1, R149 ;  /* 0x0000000108537824 */ /* 0x000fe200078e0295 */
[----:B------:R4:W5:Y:S01]  /*27c0*/  LDG.E.CONSTANT R151, desc[UR6][R86.64] ;  /* 0x0000000656977981 */ /* 0x000962000c1e9900 */
[----:B0-----:R-:W-:-:S04]  /*27d0*/  IMAD.WIDE.U32 R84, R157, 0x4, R80 ;  /* 0x000000049d547825 */ /* 0x001fc800078e0050 */
[----:B------:R-:W-:Y:S01]  /*27e0*/  IMAD.WIDE.U32 R82, R83, 0x4, R80 ;  /* 0x0000000453527825 */ /* 0x000fe200078e0050 */
[----:B------:R0:W5:Y:S04]  /*27f0*/  LDG.E.CONSTANT R165, desc[UR6][R84.64] ;  /* 0x0000000654a57981 */ /* 0x000168000c1e9900 */
[----:B------:R0:W5:Y:S01]  /*2800*/  LDG.E.CONSTANT R164, desc[UR6][R82.64] ;  /* 0x0000000652a47981 */ /* 0x000162000c1e9900 */
[----:B-1----:R-:W-:-:S04]  /*2810*/  IMAD R152, R39, 0x15, R2 ;  /* 0x0000001527987824 */ /* 0x002fc800078e0202 */
[----:B----4-:R-:W-:Y:S01]  /*2820*/  IMAD.IADD R87, R9, 0x1, R152 ;  /* 0x0000000109577824 */ /* 0x010fe200078e0298 */
[----:B------:R-:W-:Y:S01]  /*2830*/  IADD3 R159, PT, PT, R13, R152, RZ ;  /* 0x000000980d9f7210 */ /* 0x000fe20007ffe0ff */
[----:B------:R-:W-:-:S04]  /*2840*/  IMAD R152, R39, 0x15, R7 ;  /* 0x0000001527987824 */ /* 0x000fc800078e0207 */
[----:B0-----:R-:W-:Y:S02]  /*2850*/  IMAD.IADD R85, R27, 0x1, R152 ;  /* 0x000000011b557824 */ /* 0x001fe400078e0298 */
[----:B------:R-:W-:Y:S02]  /*2860*/  IMAD.IADD R157, R32, 0x1, R149 ;  /* 0x00000001209d7824 */ /* 0x000fe400078e0295 */
[----:B------:R-:W-:-:S04]  /*2870*/  IMAD.WIDE.U32 R84, R85, 0x4, R80 ;  /* 0x0000000455547825 */ /* 0x000fc800078e0050 */
[--C-:B------:R-:W-:Y:S01]  /*2880*/  IMAD.WIDE.U32 R156, R157, 0x4, R80.reuse ;  /* 0x000000049d9c7825 */ /* 0x100fe200078e0050 */
[----:B------:R0:W4:Y:S03]  /*2890*/  LDG.E.CONSTANT R162, desc[UR6][R84.64] ;  /* 0x0000000654a27981 */ /* 0x000126000c1e9900 */
[--C-:B------:R-:W-:Y:S02]  /*28a0*/  IMAD.WIDE.U32 R82, R87, 0x4, R80.reuse ;  /* 0x0000000457527825 */ /* 0x100fe400078e0050 */
[----:B------:R1:W4:Y:S02]  /*28b0*/  LDG.E.CONSTANT R157, desc[UR6][R156.64] ;  /* 0x000000069c9d7981 */ /* 0x000324000c1e9900 */
[----:B------:R-:W-:Y:S01]  /*28c0*/  IMAD.WIDE.U32 R86, R159, 0x4, R80 ;  /* 0x000000049f567825 */ /* 0x000fe200078e0050 */
[----:B------:R-:W1:Y:S03]  /*28d0*/  S2R R161, SR_CgaCtaId ;  /* 0x0000000000a17919 */ /* 0x000e660000008800 */
[----:B0-----:R-:W-:Y:S01]  /*28e0*/  IMAD R85, R39, 0x15, R0 ;  /* 0x0000001527557824 */ /* 0x001fe200078e0200 */
[----:B------:R0:W4:Y:S03]  /*28f0*/  LDG.E.CONSTANT R163, desc[UR6][R86.64] ;  /* 0x0000000656a37981 */ /* 0x000126000c1e9900 */
[----:B-1----:R-:W-:Y:S01]  /*2900*/  IMAD.IADD R156, R10, 0x1, R85 ;  /* 0x000000010a9c7824 */ /* 0x002fe200078e0255 */
[----:B------:R-:W1:Y:S01]  /*2910*/  S2R R149, SR_TID.X ;  /* 0x0000000000957919 */ /* 0x000e620000002100 */
[----:B------:R0:W4:Y:S02]  /*2920*/  LDG.E.CONSTANT R159, desc[UR6][R82.64] ;  /* 0x00000006529f7981 */ /* 0x000124000c1e9900 */
[----:B0-----:R-:W-:-:S05]  /*2930*/  IMAD.WIDE.U32 R86, R156, 0x4, R80 ;  /* 0x000000049c567825 */ /* 0x001fca00078e0050 */
[----:B------:R0:W4:Y:S01]  /*2940*/  LDG.E.CONSTANT R156, desc[UR6][R86.64] ;  /* 0x00000006569c7981 */ /* 0x000122000c1e9900 */
[----:B------:R-:W-:Y:S01]  /*2950*/  IMAD.IADD R152, R30, 0x1, R152 ;  /* 0x000000011e987824 */ /* 0x000fe200078e0298 */
[----:B------:R-:W-:Y:S01]  /*2960*/  MOV R154, 0x400 ;  /* 0x00000400009a7802 */ /* 0x000fe20000000f00 */
[----:B------:R-:W-:Y:S02]  /*2970*/  IMAD.IADD R85, R14, 0x1, R85 ;  /* 0x000000010e557824 */ /* 0x000fe400078e0255 */
[----:B------:R-:W-:-:S04]  /*2980*/  IMAD.WIDE.U32 R82, R152, 0x4, R80 ;  /* 0x0000000498527825 */ /* 0x000fc800078e0050 */
[----:B0-----:R-:W-:Y:S01]  /*2990*/  IMAD R86, R39, 0x15, R3 ;  /* 0x0000001527567824 */ /* 0x001fe200078e0203 */
[----:B------:R0:W4:Y:S01]  /*29a0*/  LDG.E.CONSTANT R160, desc[UR6][R82.64] ;  /* 0x0000000652a07981 */ /* 0x000122000c1e9900 */
[----:B------:R-:W-:Y:S02]  /*29b0*/  LEA R152, R161, R154, 0x18 ;  /* 0x0000009aa1987211 */ /* 0x000fe400078ec0ff */
[----:B------:R-:W-:Y:S02]  /*29c0*/  IMAD.IADD R87, R31, 0x1, R86 ;  /* 0x000000011f577824 */ /* 0x000fe400078e0256 */
[--C-:B------:R-:W-:Y:S01]  /*29d0*/  IMAD.WIDE.U32 R84, R85, 0x4, R80.reuse ;  /* 0x0000000455547825 */ /* 0x100fe200078e0050 */
[----:B-1----:R-:W-:Y:S01]  /*29e0*/  LEA R158, R149, R152, 0x2 ;  /* 0x00000098959e7211 */ /* 0x002fe200078e10ff */
[----:B------:R-:W-:Y:S01]  /*29f0*/  BAR.SYNC.DEFER_BLOCKING 0x0 ;  /* 0x0000000000007b1d */ /* 0x000fe20000010000 */
[----:B0-----:R-:W-:Y:S01]  /*2a00*/  IADD3 R83, PT, PT, R28, R86, RZ ;  /* 0x000000561c537210 */ /* 0x001fe20007ffe0ff */
[----:B------:R-:W-:-:S04]  /*2a10*/  IMAD.WIDE.U32 R86, R87, 0x4, R80 ;  /* 0x0000000457567825 */ /* 0x000fc800078e0050 */
[----:B------:R-:W-:Y:S01]  /*2a20*/  IMAD.WIDE.U32 R82, R83, 0x4, R80 ;  /* 0x0000000453527825 */ /* 0x000fe200078e0050 */
[----:B--2---:R0:W-:Y:S04]  /*2a30*/  STS [R158+0x180], R155 ;  /* 0x0001809b9e007388 */ /* 0x0041e80000000800 */
[----:B0-----:R-:W2:Y:S04]  /*2a40*/  LDG.E.CONSTANT R155, desc[UR6][R84.64] ;  /* 0x00000006549b7981 */ /* 0x001ea8000c1e9900 */
[----:B------:R-:W2:Y:S04]  /*2a50*/  LDG.E.CONSTANT R84, desc[UR6][R86.64] ;  /* 0x0000000656547981 */ /* 0x000ea8000c1e9900 */
[----:B---3--:R0:W-:Y:S04]  /*2a60*/  STS [R158+0x6c0], R153 ;  /* 0x0006c0999e007388 */ /* 0x0081e80000000800 */
[----:B0-----:R0:W3:Y:S04]  /*2a70*/  LDG.E.CONSTANT R153, desc[UR6][R82.64] ;  /* 0x0000000652997981 */ /* 0x0010e8000c1e9900 */
[----:B-----5:R1:W-:Y:S04]  /*2a80*/  STS [R158+0xc00], R151 ;  /* 0x000c00979e007388 */ /* 0x0203e80000000800 */
[----:B------:R5:W-:Y:S01]  /*2a90*/  STS [R158+0x780], R165 ;  /* 0x000780a59e007388 */ /* 0x000be20000000800 */
[----:B-1----:R-:W-:-:S03]  /*2aa0*/  IMAD R151, R39, 0x15, R2 ;  /* 0x0000001527977824 */ /* 0x002fc600078e0202 */
[----:B------:R1:W-:Y:S01]  /*2ab0*/  STS [R158+0x240], R164 ;  /* 0x000240a49e007388 */ /* 0x0003e20000000800 */
[----:B-----5:R-:W-:-:S04]  /*2ac0*/  IMAD.IADD R165, R33, 0x1, R151 ;  /* 0x0000000121a57824 */ /* 0x020fc800078e0297 */
[----:B-1----:R-:W-:-:S06]  /*2ad0*/  IMAD.WIDE.U32 R164, R165, 0x4, R80 ;  /* 0x00000004a5a47825 */ /* 0x002fcc00078e0050 */
[----:B------:R-:W5:Y:S01]  /*2ae0*/  LDG.E.CONSTANT R164, desc[UR6][R164.64] ;  /* 0x00000006a4a47981 */ /* 0x000f62000c1e9900 */
[----:B------:R-:W-:-:S05]  /*2af0*/  IADD3 R151, PT, PT, R36, R151, RZ ;  /* 0x0000009724977210 */ /* 0x000fca0007ffe0ff */
[----:B0-----:R-:W-:-:S05]  /*2b00*/  IMAD.WIDE.U32 R82, R151, 0x4, R80 ;  /* 0x0000000497527825 */ /* 0x001fca00078e0050 */
[----:B------:R0:W5:Y:S02]  /*2b10*/  LDG.E.CONSTANT R85, desc[UR6][R82.64] ;  /* 0x0000000652557981 */ /* 0x000164000c1e9900 */
[----:B0-----:R-:W-:-:S04]  /*2b20*/  IMAD R82, R39, 0x15, R7 ;  /* 0x0000001527527824 */ /* 0x001fc800078e0207 */
[----:B------:R-:W-:Y:S02]  /*2b30*/  IMAD.IADD R87, R17, 0x1, R82 ;  /* 0x0000000111577824 */ /* 0x000fe400078e0252 */
[----:B------:R-:W-:Y:S02]  /*2b40*/  IMAD R83, R39, 0x15, R0 ;  /* 0x0000001527537824 */ /* 0x000fe400078e0200 */
[----:B------:R-:W-:Y:S01]  /*2b50*/  IMAD.WIDE.U32 R86, R87, 0x4, R80 ;  /* 0x0000000457567825 */ /* 0x000fe200078e0050 */
[----:B----4-:R0:W-:Y:S03]  /*2b60*/  STS [R158+0xcc0], R157 ;  /* 0x000cc09d9e007388 */ /* 0x0101e60000000800 */
[----:B------:R-:W-:Y:S01]  /*2b70*/  IMAD.IADD R165, R21, 0x1, R82 ;  /* 0x0000000115a57824 */ /* 0x000fe200078e0252 */
[----:B------:R1:W4:Y:S01]  /*2b80*/  LDG.E.CONSTANT R151, desc[UR6][R86.64] ;  /* 0x0000000656977981 */ /* 0x000322000c1e9900 */
[----:B0-----:R-:W-:-:S03]  /*2b90*/  IADD3 R157, PT, PT, R34, R83, RZ ;  /* 0x00000053229d7210 */ /* 0x001fc60007ffe0ff */
[----:B------:R0:W-:Y:S01]  /*2ba0*/  STS [R158+0x900], R163 ;  /* 0x000900a39e007388 */ /* 0x0001e20000000800 */
[----:B-1----:R-:W-:-:S03]  /*2bb0*/  IMAD.WIDE.U32 R86, R165, 0x4, R80 ;  /* 0x00000004a5567825 */ /* 0x002fc600078e0050 */
[----:B------:R1:W-:Y:S01]  /*2bc0*/  STS [R158+0x540], R156 ;  /* 0x0005409c9e007388 */ /* 0x0003e20000000800 */
[----:B------:R-:W-:Y:S02]  /*2bd0*/  IMAD R165, R39, 0x15, R3 ;  /* 0x0000001527a57824 */ /* 0x000fe400078e0203 */
[----:B0-----:R-:W-:Y:S02]  /*2be0*/  IMAD.IADD R163, R37, 0x1, R83 ;  /* 0x0000000125a37824 */ /* 0x001fe400078e0253 */
[----:B------:R-:W-:-:S04]  /*2bf0*/  IMAD.WIDE.U32 R82, R157, 0x4, R80 ;  /* 0x000000049d527825 */ /* 0x000fc800078e0050 */
[----:B-1----:R-:W-:Y:S01]  /*2c00*/  IMAD.IADD R156, R18, 0x1, R165 ;  /* 0x00000001129c7824 */ /* 0x002fe200078e02a5 */
[----:B------:R-:W-:Y:S01]  /*2c10*/  IADD3 R165, PT, PT, R22, R165, RZ ;  /* 0x000000a516a57210 */ /* 0x000fe20007ffe0ff */
[----:B------:R0:W-:Y:S04]  /*2c20*/  STS [R158+0x3c0], R159 ;  /* 0x0003c09f9e007388 */ /* 0x0001e80000000800 */
[----:B------:R1:W4:Y:S04]  /*2c30*/  LDG.E.CONSTANT R157, desc[UR6][R82.64] ;  /* 0x00000006529d7981 */ /* 0x000328000c1e9900 */
[----:B0-----:R0:W4:Y:S01]  /*2c40*/  LDG.E.CONSTANT R159, desc[UR6][R86.64] ;  /* 0x00000006569f7981 */ /* 0x001122000c1e9900 */
[----:B-1----:R-:W-:-:S05]  /*2c50*/  IMAD.WIDE.U32 R82, R165, 0x4, R80 ;  /* 0x00000004a5527825 */ /* 0x002fca00078e0050 */
[----:B------:R1:W4:Y:S01]  /*2c60*/  LDG.E.CONSTANT R165, desc[UR6][R82.64] ;  /* 0x0000000652a57981 */ /* 0x000322000c1e9900 */
[----:B0-----:R-:W-:-:S03]  /*2c70*/  IMAD.WIDE.U32 R86, R156, 0x4, R80 ;  /* 0x000000049c567825 */ /* 0x001fc600078e0050 */
[----:B------:R0:W-:Y:S04]  /*2c80*/  STS [R158+0x480], R162 ;  /* 0x000480a29e007388 */ /* 0x0001e80000000800 */
[----:B------:R0:W4:Y:S01]  /*2c90*/  LDG.E.CONSTANT R156, desc[UR6][R86.64] ;  /* 0x00000006569c7981 */ /* 0x000122000c1e9900 */
[----:B-1----:R-:W-:Y:S02]  /*2ca0*/  IMAD R82, R39, 0x15, R4 ;  /* 0x0000001527527824 */ /* 0x002fe400078e0204 */
[----:B0-----:R-:W-:Y:S01]  /*2cb0*/  IMAD.WIDE.U32 R162, R163, 0x4, R80 ;  /* 0x00000004a3a27825 */ /* 0x001fe200078e0050 */
[----:B------:R0:W-:Y:S03]  /*2cc0*/  STS [R158+0x9c0], R160 ;  /* 0x0009c0a09e007388 */ /* 0x0001e60000000800 */
[--C-:B------:R-:W-:Y:S01]  /*2cd0*/  IMAD.IADD R87, R38, 0x1, R82.reuse ;  /* 0x0000000126577824 */ /* 0x100fe200078e0252 */
[----:B0-----:R0:W4:Y:S02]  /*2ce0*/  LDG.E.CONSTANT R160, desc[UR6][R162.64] ;  /* 0x00000006a2a07981 */ /* 0x001124000c1e9900 */
[----:B0-----:R-:W-:-:S02]  /*2cf0*/  IMAD.IADD R163, R19, 0x1, R82 ;  /* 0x0000000113a37824 */ /* 0x001fc400078e0252 */
[----:B------:R-:W-:Y:S01]  /*2d00*/  IMAD.WIDE.U32 R82, R87, 0x4, R80 ;  /* 0x0000000457527825 */ /* 0x000fe200078e0050 */
[----:B--2---:R0:W-:Y:S03]  /*2d10*/  STS [R158+0xb40], R84 ;  /* 0x000b40549e007388 */ /* 0x0041e60000000800 */
[----:B0-----:R-:W-:-:S05]  /*2d20*/  IMAD R84, R39, 0x15, R5 ;  /* 0x0000001527547824 */ /* 0x001fca00078e0205 */
[----:B------:R-:W-:Y:S01]  /*2d30*/  IADD3 R87, PT, PT, R35, R84, RZ ;  /* 0x0000005423577210 */ /* 0x000fe20007ffe0ff */
[----:B---3--:R0:W-:Y:S04]  /*2d40*/  STS [R158+0x600], R153 ;  /* 0x000600999e007388 */ /* 0x0081e80000000800 */
[----:B------:R-:W-:-:S05]  /*2d50*/  IMAD.WIDE.U32 R86, R87, 0x4, R80 ;  /* 0x0000000457567825 */ /* 0x000fca00078e0050 */
[----:B0-----:R-:W2:Y:S04]  /*2d60*/  LDG.E.CONSTANT R153, desc[UR6][R86.64] ;  /* 0x0000000656997981 */ /* 0x001ea8000c1e9900 */
[----:B-----5:R0:W-:Y:S04]  /*2d70*/  STS [R158+0xe40], R164 ;  /* 0x000e40a49e007388 */ /* 0x0201e80000000800 */
[----:B0-----:R0:W3:Y:S04]  /*2d80*/  LDG.E.CONSTANT R164, desc[UR6][R82.64] ;  /* 0x0000000652a47981 */ /* 0x0010e8000c1e9900 */
[----:B------:R1:W-:Y:S04]  /*2d90*/  STS [R158+0xa80], R155 ;  /* 0x000a809b9e007388 */ /* 0x0003e80000000800 */
[----:B------:R5:W-:Y:S01]  /*2da0*/  STS [R158+0x1380], R85 ;  /* 0x001380559e007388 */ /* 0x000be20000000800 */
[----:B-1----:R-:W-:-:S04]  /*2db0*/  IMAD.IADD R155, R23, 0x1, R84 ;  /* 0x00000001179b7824 */ /* 0x002fc800078e0254 */
[----:B-----5:R-:W-:-:S04]  /*2dc0*/  IMAD.WIDE.U32 R84, R155, 0x4, R80 ;  /* 0x000000049b547825 */ /* 0x020fc800078e0050 */
[----:B------:R-:W-:Y:S01]  /*2dd0*/  IMAD R155, R39, 0x15, R148 ;  /* 0x00000015279b7824 */ /* 0x000fe200078e0294 */
[----:B------:R-:W-:Y:S01]  /*2de0*/  ISETP.GT.U32.AND P0, PT, R149, 0x26, PT ;  /* 0x000000269500780c */ /* 0x000fe20003f04070 */
[--C-:B------:R-:W-:Y:S01]  /*2df0*/  IMAD.WIDE.U32 R162, R163, 0x4, R80.reuse ;  /* 0x00000004a3a27825 */ /* 0x100fe200078e0050 */
[----:B----4-:R1:W-:Y:S03]  /*2e00*/  STS [R158+0xf00], R151 ;  /* 0x000f00979e007388 */ /* 0x0103e60000000800 */
[----:B0-----:R-:W-:Y:S02]  /*2e10*/  IMAD.WIDE.U32 R82, R155, 0x4, R80 ;  /* 0x000000049b527825 */ /* 0x001fe400078e0050 */
[----:B------:R-:W4:Y:S02]  /*2e20*/  LDG.E.CONSTANT R162, desc[UR6][R162.64] ;  /* 0x00000006a2a27981 */ /* 0x000f24000c1e9900 */
[----:B------:R-:W-:-:S02]  /*2e30*/  IMAD R87, R39, 0x15, R150 ;  /* 0x0000001527577824 */ /* 0x000fc400078e0296 */
[----:B------:R0:W5:Y:S01]  /*2e40*/  LDG.E.CONSTANT R155, desc[UR6][R82.64] ;  /* 0x00000006529b7981 */ /* 0x000162000c1e9900 */
[----:B-1----:R-:W-:-:S03]  /*2e50*/  IMAD R151, R39, 0x15, R6 ;  /* 0x0000001527977824 */ /* 0x002fc600078e0206 */
[----:B------:R1:W5:Y:S01]  /*2e60*/  LDG.E.CONSTANT R163, desc[UR6][R84.64] ;  /* 0x0000000654a37981 */ /* 0x000362000c1e9900 */
[----:B0-----:R-:W-:-:S04]  /*2e70*/  IMAD.WIDE.U32 R82, R87, 0x4, R80 ;  /* 0x0000000457527825 */ /* 0x001fc800078e0050 */
[----:B-1----:R-:W-:Y:S01]  /*2e80*/  IMAD.IADD R85, R26, 0x1, R151 ;  /* 0x000000011a557824 */ /* 0x002fe200078e0297 */
[----:B------:R0:W-:Y:S04]  /*2e90*/  STS [R158+0xfc0], R157 ;  /* 0x000fc09d9e007388 */ /* 0x0001e80000000800 */
[----:B------:R1:W-:Y:S01]  /*2ea0*/  STS [R158+0x1440], R159 ;  /* 0x0014409f9e007388 */ /* 0x0003e20000000800 */
[----:B------:R-:W-:-:S03]  /*2eb0*/  IMAD.WIDE.U32 R84, R85, 0x4, R80 ;  /* 0x0000000455547825 */ /* 0x000fc600078e0050 */
[----:B0-----:R0:W5:Y:S04]  /*2ec0*/  LDG.E.CONSTANT R157, desc[UR6][R82.64] ;  /* 0x00000006529d7981 */ /* 0x001168000c1e9900 */
[----:B------:R0:W5:Y:S01]  /*2ed0*/  LDG.E.CONSTANT R87, desc[UR6][R84.64] ;  /* 0x0000000654577981 */ /* 0x000162000c1e9900 */
[----:B-1----:R-:W-:-:S03]  /*2ee0*/  IADD3 R159, PT, PT, R12, R151, RZ ;  /* 0x000000970c9f7210 */ /* 0x002fc60007ffe0ff */
[----:B------:R1:W-:Y:S02]  /*2ef0*/  STS [R158+0x15c0], R165 ;  /* 0x0015c0a59e007388 */ /* 0x0003e40000000800 */
[----:B0-----:R-:W-:-:S04]  /*2f00*/  IMAD.WIDE.U32 R82, R159, 0x4, R80 ;  /* 0x000000049f527825 */ /* 0x001fc800078e0050 */
[--C-:B------:R-:W-:Y:S01]  /*2f10*/  IMAD.IADD R159, R16, 0x1, R151.reuse ;  /* 0x00000001109f7824 */ /* 0x100fe200078e0297 */
[----:B------:R0:W5:Y:S01]  /*2f20*/  LDG.E.CONSTANT R86, desc[UR6][R82.64] ;  /* 0x0000000652567981 */ /* 0x000162000c1e9900 */
[----:B-1----:R-:W-:Y:S01]  /*2f30*/  IMAD.IADD R165, R20, 0x1, R151 ;  /* 0x0000000114a57824 */ /* 0x002fe200078e0297 */
[----:B------:R-:W-:Y:S01]  /*2f40*/  @!P0 IADD3 R151, PT, PT, R24, R151, RZ ;  /* 0x0000009718978210 */ /* 0x000fe20007ffe0ff */
[--C-:B------:R-:W-:Y:S01]  /*2f50*/  IMAD.WIDE.U32 R84, R159, 0x4, R80.reuse ;  /* 0x000000049f547825 */ /* 0x100fe200078e0050 */
[----:B------:R1:W-:Y:S03]  /*2f60*/  STS [R158+0x1080], R156 ;  /* 0x0010809c9e007388 */ /* 0x0003e60000000800 */
[----:B------:R-:W-:Y:S01]  /*2f70*/  VIADD R154, R154, 0x189c ;  /* 0x0000189c9a9a7836 */ /* 0x000fe20000000000 */
[----:B------:R-:W5:Y:S01]  /*2f80*/  LDG.E.CONSTANT R159, desc[UR6][R84.64] ;  /* 0x00000006549f7981 */ /* 0x000f62000c1e9900 */
[----:B0-----:R-:W-:-:S04]  /*2f90*/  IMAD.WIDE.U32 R82, R165, 0x4, R80 ;  /* 0x00000004a5527825 */ /* 0x001fc800078e0050 */
[----:B------:R-:W-:Y:S01]  /*2fa0*/  @!P0 IMAD.WIDE.U32 R80, R151, 0x4, R80 ;  /* 0x0000000497508825 */ /* 0x000fe200078e0050 */
[----:B------:R0:W-:Y:S01]  /*2fb0*/  STS [R158+0x1500], R160 ;  /* 0x001500a09e007388 */ /* 0x0001e20000000800 */
[----:B------:R-:W0:Y:S02]  /*2fc0*/  S2R R151, SR_CTAID.X ;  /* 0x0000000000977919 */ /* 0x000e240000002500 */
[----:B-1----:R-:W-:Y:S01]  /*2fd0*/  IMAD R156, R149, 0x2a, RZ ;  /* 0x0000002a959c7824 */ /* 0x002fe200078e02ff */
[----:B------:R-:W-:Y:S01]  /*2fe0*/  LEA R154, R161, R154, 0x18 ;  /* 0x0000009aa19a7211 */ /* 0x000fe200078ec0ff */
[----:B------:R-:W5:Y:S04]  /*2ff0*/  LDG.E.CONSTANT R165, desc[UR6][R82.64] ;  /* 0x0000000652a57981 */ /* 0x000f68000c1e9900 */
[----:B0-----:R0:W5:Y:S01]  /*3000*/  @!P0 LDG.E.CONSTANT R160, desc[UR6][R80.64] ;  /* 0x0000000650a08981 */ /* 0x001162000c1e9900 */
[----:B------:R-:W-:Y:S01]  /*3010*/  IMAD R161, R149, 0x15, RZ ;  /* 0x0000001595a17824 */ /* 0x000fe200078e02ff */
[----:B0-----:R-:W0:Y:S03]  /*3020*/  LDC.64 R80, c[0x0][0x388] ;  /* 0x0000e200ff507b82 */ /* 0x001e260000000a00 */
[----:B------:R-:W-:-:S02]  /*3030*/  VIADD R83, R161, 0x5 ;  /* 0x00000005a1537836 */ /* 0x000fc40000000000 */
[----:B------:R-:W-:Y:S02]  /*3040*/  IMAD.SHL.U32 R84, R151, 0x40, RZ ;  /* 0x0000004097547824 */ /* 0x000fe400078e00ff */
[----:B------:R-:W-:Y:S01]  /*3050*/  VIADD R82, R156, 0xc ;  /* 0x0000000c9c527836 */ /* 0x000fe20000000000 */
[----:B--2---:R1:W-:Y:S02]  /*3060*/  STS [R158+0x1200], R153 ;  /* 0x001200999e007388 */ /* 0x0043e40000000800 */
[----:B-1----:R-:W-:Y:S02]  /*3070*/  LOP3.LUT R153, R84, 0x40, RZ, 0xc0, !PT ;  /* 0x0000004054997812 */ /* 0x002fe400078ec0ff */
[----:B------:R-:W-:-:S04]  /*3080*/  IADD3 R84, PT, PT, R156, 0xa, RZ ;  /* 0x0000000a9c547810 */ /* 0x000fc80007ffe0ff */
[----:B------:R-:W-:-:S04]  /*3090*/  LOP3.LUT R84, R153, 0x1ff80, R84, 0xf8, !PT ;  /* 0x0001ff8099547812 */ /* 0x000fc800078ef854 */
[----:B------:R-:W-:-:S05]  /*30a0*/  LOP3.LUT R84, R84, 0x3f, R83, 0xf8, !PT ;  /* 0x0000003f54547812 */ /* 0x000fca00078ef853 */
[----:B------:R-:W-:Y:S01]  /*30b0*/  IMAD R85, R39, 0xa80, R84 ;  /* 0x00000a8027557824 */ /* 0x000fe200078e0254 */
[----:B------:R-:W-:-:S03]  /*30c0*/  LOP3.LUT R82, R153, 0x1ff80, R82, 0xf8, !PT ;  /* 0x0001ff8099527812 */ /* 0x000fc600078ef852 */
[----:B0-----:R-:W-:Y:S01]  /*30d0*/  IMAD.WIDE.U32 R84, R85, 0x4, R80 ;  /* 0x0000000455547825 */ /* 0x001fe200078e0050 */
[----:B------:R-:W-:-:S04]  /*30e0*/  IADD3 R83, PT, PT, R161, 0x6, RZ ;  /* 0x00000006a1537810 */ /* 0x000fc80007ffe0ff */
[----:B------:R-:W-:Y:S01]  /*30f0*/  LOP3.LUT R82, R82, 0x3f, R83, 0xf8, !PT ;  /* 0x0000003f52527812 */ /* 0x000fe200078ef853 */
[----:B------:R-:W2:Y:S04]  /*3100*/  LDG.E.CONSTANT R84, desc[UR6][R84.64] ;  /* 0x0000000654547981 */ /* 0x000ea8000c1e9900 */
[----:B------:R-:W-:-:S04]  /*3110*/  IMAD R83, R39, 0xa80, R82 ;  /* 0x00000a8027537824 */ /* 0x000fc800078e0252 */
[----:B------:R-:W-:Y:S01]  /*3120*/  IMAD.WIDE.U32 R82, R83, 0x4, R80 ;  /* 0x0000000453527825 */ /* 0x000fe200078e0050 */
[----:B---3--:R0:W-:Y:S04]  /*3130*/  STS [R158+0x1680], R164 ;  /* 0x001680a49e007388 */ /* 0x0081e80000000800 */
[----:B0-----:R0:W3:Y:S04]  /*3140*/  LDG.E.CONSTANT R164, desc[UR6][R82.64] ;  /* 0x0000000652a47981 */ /* 0x0010e8000c1e9900 */
[----:B----4-:R1:W-:Y:S01]  /*3150*/  STS [R158+0x1140], R162 ;  /* 0x001140a29e007388 */ /* 0x0103e20000000800 */
[----:B0-----:R-:W-:-:S02]  /*3160*/  VIADD R83, R161, 0x7 ;  /* 0x00000007a1537836 */ /* 0x001fc40000000000 */
[C---:B-1----:R-:W-:Y:S01]  /*3170*/  VIADD R162, R156.reuse, 0xe ;  /* 0x0000000e9ca27836 */ /* 0x042fe20000000000 */
[----:B------:R-:W-:-:S04]  /*3180*/  IADD3 R82, PT, PT, R156, 0x10, RZ ;  /* 0x000000109c527810 */ /* 0x000fc80007ffe0ff */
[C---:B------:R-:W-:Y:S01]  /*3190*/  LOP3.LUT R162, R153.reuse, 0x1ff80, R162, 0xf8, !PT ;  /* 0x0001ff8099a27812 */ /* 0x040fe200078ef8a2 */
[----:B-----5:R0:W-:Y:S01]  /*31a0*/  STS [R158], R155 ;  /* 0x0000009b9e007388 */ /* 0x0201e20000000800 */
[----:B------:R-:W-:Y:S02]  /*31b0*/  LOP3.LUT R82, R153, 0x1ff80, R82, 0xf8, !PT ;  /* 0x0001ff8099527812 */ /* 0x000fe400078ef852 */
[----:B------:R-:W-:Y:S01]  /*31c0*/  LOP3.LUT R162, R162, 0x3f, R83, 0xf8, !PT ;  /* 0x0000003fa2a27812 */ /* 0x000fe200078ef853 */
[----:B------:R-:W-:Y:S01]  /*31d0*/  VIADD R83, R161, 0x8 ;  /* 0x00000008a1537836 */ /* 0x000fe20000000000 */
[----:B------:R1:W-:Y:S01]  /*31e0*/  STS [R158+0x1740], R163 ;  /* 0x001740a39e007388 */ /* 0x0003e20000000800 */
[----:B0-----:R-:W-:-:S03]  /*31f0*/  IMAD R155, R149, 0x54, R154 ;  /* 0x00000054959b7824 */ /* 0x001fc600078e029a */
[----:B------:R-:W-:Y:S02]  /*3200*/  LOP3.LUT R82, R82, 0x3f, R83, 0xf8, !PT ;  /* 0x0000003f52527812 */ /* 0x000fe400078ef853 */
[C---:B------:R-:W-:Y:S01]  /*3210*/  IADD3 R83, PT, PT, R161.reuse, 0x9, RZ ;  /* 0x00000009a1537810 */ /* 0x040fe20007ffe0ff */
[----:B------:R-:W-:Y:S04]  /*3220*/  STS [R158+0xc0], R157 ;  /* 0x0000c09d9e007388 */ /* 0x000fe80000000800 */
[----:B------:R-:W-:Y:S01]  /*3230*/  STS [R158+0x300], R87 ;  /* 0x000300579e007388 */ /* 0x000fe20000000800 */
[----:B-1----:R-:W-:-:S03]  /*3240*/  VIADD R163, R161, 0xc ;  /* 0x0000000ca1a37836 */ /* 0x002fc60000000000 */
[----:B------:R0:W-:Y:S04]  /*3250*/  STS [R158+0x840], R86 ;  /* 0x000840569e007388 */ /* 0x0001e80000000800 */
[----:B------:R-:W-:Y:S01]  /*3260*/  STS [R158+0xd80], R159 ;  /* 0x000d809f9e007388 */ /* 0x000fe20000000800 */
[----:B0-----:R-:W-:-:S03]  /*3270*/  VIADD R86, R156, 0x12 ;  /* 0x000000129c567836 */ /* 0x001fc60000000000 */
[----:B------:R-:W-:Y:S04]  /*3280*/  STS [R158+0x12c0], R165 ;  /* 0x0012c0a59e007388 */ /* 0x000fe80000000800 */
[----:B------:R0:W-:Y:S02]  /*3290*/  @!P0 STS [R158+0x1800], R160 ;  /* 0x001800a09e008388 */ /* 0x0001e40000000800 */
[----:B0-----:R-:W-:-:S04]  /*32a0*/  IADD3 R158, PT, PT, R156, 0x18, RZ ;  /* 0x000000189c9e7810 */ /* 0x001fc80007ffe0ff */
[----:B------:R-:W-:-:S04]  /*32b0*/  LOP3.LUT R158, R153, 0x1ff80, R158, 0xf8, !PT ;  /* 0x0001ff80999e7812 */ /* 0x000fc800078ef89e */
[----:B------:R-:W-:Y:S01]  /*32c0*/  LOP3.LUT R163, R158, 0x3f, R163, 0xf8, !PT ;  /* 0x0000003f9ea37812 */ /* 0x000fe200078ef8a3 */
[----:B------:R-:W-:-:S05]  /*32d0*/  VIADD R158, R156, 0x1a ;  /* 0x0000001a9c9e7836 */ /* 0x000fca0000000000 */
[----:B------:R-:W-:Y:S01]  /*32e0*/  LOP3.LUT R158, R153, 0x1ff80, R158, 0xf8, !PT ;  /* 0x0001ff80999e7812 */ /* 0x000fe200078ef89e */
[C---:B------:R-:W-:Y:S02]  /*32f0*/  IMAD R85, R39.reuse, 0xa80, R82 ;  /* 0x00000a8027557824 */ /* 0x040fe400078e0252 */
[C---:B------:R-:W-:Y:S02]  /*3300*/  VIADD R165, R156.reuse, 0x1c ;  /* 0x0000001c9ca57836 */ /* 0x040fe40000000000 */
[----:B------:R-:W-:Y:S01]  /*3310*/  IMAD R159, R39, 0xa80, R162 ;  /* 0x00000a80279f7824 */ /* 0x000fe200078e02a2 */
[----:B--2---:R0:W-:Y:S02]  /*3320*/  STS [R155+0x14], R84 ;  /* 0x000014549b007388 */ /* 0x0041e40000000800 */
[----:B0-----:R-:W-:Y:S01]  /*3330*/  LOP3.LUT R84, R153, 0x1ff80, R86, 0xf8, !PT ;  /* 0x0001ff8099547812 */ /* 0x001fe200078ef856 */
[----:B------:R-:W-:-:S03]  /*3340*/  VIADD R86, R156, 0x16 ;  /* 0x000000169c567836 */ /* 0x000fc60000000000 */
[----:B------:R-:W-:Y:S01]  /*3350*/  LOP3.LUT R84, R84, 0x3f, R83, 0xf8, !PT ;  /* 0x0000003f54547812 */ /* 0x000fe200078ef853 */
[----:B------:R-:W-:Y:S01]  /*3360*/  VIADD R83, R161, 0xb ;  /* 0x0000000ba1537836 */ /* 0x000fe20000000000 */
[----:B------:R-:W-:-:S04]  /*3370*/  LOP3.LUT R86, R153, 0x1ff80, R86, 0xf8, !PT ;  /* 0x0001ff8099567812 */ /* 0x000fc800078ef856 */
[----:B------:R-:W-:Y:S02]  /*3380*/  LOP3.LUT R86, R86, 0x3f, R83, 0xf8, !PT ;  /* 0x0000003f56567812 */ /* 0x000fe400078ef853 */
[----:B------:R-:W-:Y:S01]  /*3390*/  IADD3 R83, PT, PT, R161, 0xd, RZ ;  /* 0x0000000da1537810 */ /* 0x000fe20007ffe0ff */
[----:B---3--:R0:W-:Y:S03]  /*33a0*/  STS [R155+0x18], R164 ;  /* 0x000018a49b007388 */ /* 0x0081e60000000800 */
[----:B0-----:R-:W-:Y:S01]  /*33b0*/  LOP3.LUT R164, R158, 0x3f, R83, 0xf8, !PT ;  /* 0x0000003f9ea47812 */ /* 0x001fe200078ef853 */
[----:B------:R-:W-:-:S04]  /*33c0*/  IMAD R83, R39, 0xa80, R84 ;  /* 0x00000a8027537824 */ /* 0x000fc800078e0254 */
[----:B------:R-:W-:-:S04]  /*33d0*/  IMAD.WIDE.U32 R82, R83, 0x4, R80 ;  /* 0x0000000453527825 */ /* 0x000fc800078e0050 */
[--C-:B------:R-:W-:Y:S01]  /*33e0*/  IMAD.WIDE.U32 R84, R85, 0x4, R80.reuse ;  /* 0x0000000455547825 */ /* 0x100fe200078e0050 */
[----:B------:R0:W2:Y:S03]  /*33f0*/  LDG.E.CONSTANT R157, desc[UR6][R82.64] ;  /* 0x00000006529d7981 */ /* 0x0000a6000c1e9900 */
[----:B------:R-:W-:Y:S01]  /*3400*/  IMAD.WIDE.U32 R158, R159, 0x4, R80 ;  /* 0x000000049f9e7825 */ /* 0x000fe200078e0050 */
[----:B------:R1:W3:Y:S03]  /*3410*/  LDG.E.CONSTANT R162, desc[UR6][R84.64] ;  /* 0x0000000654a27981 */ /* 0x0002e6000c1e9900 */
[----:B------:R-:W-:Y:S01]  /*3420*/  IMAD R87, R39, 0xa80, R86 ;  /* 0x00000a8027577824 */ /* 0x000fe200078e0256 */
[----:B------:R4:W5:Y:S01]  /*3430*/  LDG.E.CONSTANT R160, desc[UR6][R158.64] ;  /* 0x000000069ea07981 */ /* 0x000962000c1e9900 */
[----:B0-----:R-:W-:Y:S01]  /*3440*/  VIADD R83, R161, 0xe ;  /* 0x0000000ea1537836 */ /* 0x001fe20000000000 */
[----:B------:R-:W-:Y:S01]  /*3450*/  LOP3.LUT R82, R153, 0x1ff80, R165, 0xf8, !PT ;  /* 0x0001ff8099527812 */ /* 0x000fe200078ef8a5 */
[----:B------:R-:W-:-:S02]  /*3460*/  IMAD R165, R39, 0xa80, R163 ;  /* 0x00000a8027a57824 */ /* 0x000fc400078e02a3 */
[----:B-1----:R-:W-:Y:S01]  /*3470*/  IMAD R85, R39, 0xa80, R164 ;  /* 0x00000a8027557824 */ /* 0x002fe200078e02a4 */
[----:B------:R-:W-:-:S03]  /*3480*/  LOP3.LUT R82, R82, 0x3f, R83, 0xf8, !PT ;  /* 0x0000003f52527812 */ /* 0x000fc600078ef853 */
[----:B------:R-:W-:-:S04]  /*3490*/  IMAD.WIDE.U32 R84, R85, 0x4, R80 ;  /* 0x0000000455547825 */ /* 0x000fc800078e0050 */
[----:B------:R-:W-:Y:S02]  /*34a0*/  IMAD R83, R39, 0xa80, R82 ;  /* 0x00000a8027537824 */ /* 0x000fe400078e0252 */
[--C-:B----4-:R-:W-:Y:S01]  /*34b0*/  IMAD.WIDE.U32 R158, R165, 0x4, R80.reuse ;  /* 0x00000004a59e7825 */ /* 0x110fe200078e0050 */
[----:B------:R-:W4:Y:S03]  /*34c0*/  LDG.E.CONSTANT R84, desc[UR6][R84.64] ;  /* 0x0000000654547981 */ /* 0x000f26000c1e9900 */
[--C-:B------:R-:W-:Y:S01]  /*34d0*/  IMAD.WIDE.U32 R86, R87, 0x4, R80.reuse ;  /* 0x0000000457567825 */ /* 0x100fe200078e0050 */
[----:B------:R-:W-:Y:S01]  /*34e0*/  IADD3 R164, PT, PT, R156, 0x1e, RZ ;  /* 0x0000001e9ca47810 */ /* 0x000fe20007ffe0ff */
[----:B------:R-:W2:Y:S02]  /*34f0*/  LDG.E.CONSTANT R158, desc[UR6][R158.64] ;  /* 0x000000069e9e7981 */ /* 0x000ea4000c1e9900 */
[----:B------:R-:W-:-:S02]  /*3500*/  IMAD.WIDE.U32 R82, R83, 0x4, R80 ;  /* 0x0000000453527825 */ /* 0x000fc400078e0050 */
[----:B------:R0:W3:Y:S01]  /*3510*/  LDG.E.CONSTANT R163, desc[UR6][R86.64] ;  /* 0x0000000656a37981 */ /* 0x0000e2000c1e9900 */
[----:B------:R-:W-:-:S03]  /*3520*/  LOP3.LUT R164, R153, 0x1ff80, R164, 0xf8, !PT ;  /* 0x0001ff8099a47812 */ /* 0x000fc600078ef8a4 */
[----:B------:R1:W3:Y:S01]  /*3530*/  LDG.E.CONSTANT R82, desc[UR6][R82.64] ;  /* 0x0000000652527981 */ /* 0x0002e2000c1e9900 */
[----:B0-----:R-:W-:-:S05]  /*3540*/  VIADD R87, R161, 0xf ;  /* 0x0000000fa1577836 */ /* 0x001fca0000000000 */
[----:B------:R-:W-:-:S05]  /*3550*/  LOP3.LUT R164, R164, 0x3f, R87, 0xf8, !PT ;  /* 0x0000003fa4a47812 */ /* 0x000fca00078ef857 */
[----:B------:R-:W-:-:S04]  /*3560*/  IMAD R87, R39, 0xa80, R164 ;  /* 0x00000a8027577824 */ /* 0x000fc800078e02a4 */
[----:B------:R-:W-:-:S05]  /*3570*/  IMAD.WIDE.U32 R86, R87, 0x4, R80 ;  /* 0x0000000457567825 */ /* 0x000fca00078e0050 */
[----:B------:R0:W3:Y:S01]  /*3580*/  LDG.E.CONSTANT R164, desc[UR6][R86.64] ;  /* 0x0000000656a47981 */ /* 0x0000e2000c1e9900 */
[----:B-1----:R-:W-:-:S05]  /*3590*/  VIADD R83, R156, 0x20 ;  /* 0x000000209c537836 */ /* 0x002fca0000000000 */
[----:B------:R-:W-:Y:S02]  /*35a0*/  LOP3.LUT R83, R153, 0x1ff80, R83, 0xf8, !PT ;  /* 0x0001ff8099537812 */ /* 0x000fe400078ef853 */
[----:B0-----:R-:W-:-:S04]  /*35b0*/  IADD3 R86, PT, PT, R161, 0x10, RZ ;  /* 0x00000010a1567810 */ /* 0x001fc80007ffe0ff */
[----:B------:R-:W-:Y:S01]  /*35c0*/  LOP3.LUT R86, R83, 0x3f, R86, 0xf8, !PT ;  /* 0x0000003f53567812 */ /* 0x000fe200078ef856 */
[----:B------:R-:W-:-:S04]  /*35d0*/  VIADD R83, R161, 0x11 ;  /* 0x00000011a1537836 */ /* 0x000fc80000000000 */
[----:B------:R-:W-:-:S04]  /*35e0*/  IMAD R87, R39, 0xa80, R86 ;  /* 0x00000a8027577824 */ /* 0x000fc800078e0256 */
[----:B------:R-:W-:Y:S01]  /*35f0*/  IMAD.WIDE.U32 R86, R87, 0x4, R80 ;  /* 0x0000000457567825 */ /* 0x000fe200078e0050 */
[----:B-----5:R0:W-:Y:S03]  /*3600*/  STS [R155+0x1c], R160 ;  /* 0x00001ca09b007388 */ /* 0x0201e60000000800 */
[----:B0-----:R-:W-:-:S05]  /*3610*/  VIADD R160, R156, 0x22 ;  /* 0x000000229ca07836 */ /* 0x001fca0000000000 */
[----:B------:R-:W-:Y:S01]  /*3620*/  LOP3.LUT R160, R153, 0x1ff80, R160, 0xf8, !PT ;  /* 0x0001ff8099a07812 */ /* 0x000fe200078ef8a0 */
[----:B----4-:R0:W-:Y:S04]  /*3630*/  STS [R155+0x34], R84 ;  /* 0x000034549b007388 */ /* 0x0101e80000000800 */
[----:B--2---:R1:W-:Y:S01]  /*3640*/  STS [R155+0x30], R158 ;  /* 0x0000309e9b007388 */ /* 0x0043e20000000800 */
[----:B0-----:R-:W-:-:S03]  /*3650*/  IADD3 R84, PT, PT, R156, 0x24, RZ ;  /* 0x000000249c547810 */ /* 0x001fc60007ffe0ff */
[----:B---3--:R0:W-:Y:S01]  /*3660*/  STS [R155+0x38], R82 ;  /* 0x000038529b007388 */ /* 0x0081e20000000800 */
[----:B-1----:R-:W-:Y:S01]  /*3670*/  LOP3.LUT R158, R160, 0x3f, R83, 0xf8, !PT ;  /* 0x0000003fa09e7812 */ /* 0x002fe200078ef853 */
[----:B------:R-:W-:Y:S01]  /*3680*/  VIADD R83, R161, 0x12 ;  /* 0x00000012a1537836 */ /* 0x000fe20000000000 */
[----:B0-----:R-:W-:Y:S01]  /*3690*/  LOP3.LUT R82, R153, 0x1ff80, R84, 0xf8, !PT ;  /* 0x0001ff8099527812 */ /* 0x001fe200078ef854 */
[----:B------:R-:W-:-:S03]  /*36a0*/  VIADD R84, R156, 0x26 ;  /* 0x000000269c547836 */ /* 0x000fc60000000000 */
[----:B------:R-:W-:Y:S01]  /*36b0*/  LOP3.LUT R82, R82, 0x3f, R83, 0xf8, !PT ;  /* 0x0000003f52527812 */ /* 0x000fe200078ef853 */
[----:B------:R-:W-:Y:S01]  /*36c0*/  VIADD R83, R161, 0x13 ;  /* 0x00000013a1537836 */ /* 0x000fe20000000000 */
[----:B------:R-:W-:Y:S01]  /*36d0*/  LOP3.LUT R84, R153, 0x1ff80, R84, 0xf8, !PT ;  /* 0x0001ff8099547812 */ /* 0x000fe200078ef854 */
[----:B------:R-:W-:Y:S01]  /*36e0*/  VIADD R160, R156, 0x14 ;  /* 0x000000149ca07836 */ /* 0x000fe20000000000 */
[----:B------:R0:W-:Y:S02]  /*36f0*/  STS [R155+0x20], R162 ;  /* 0x000020a29b007388 */ /* 0x0001e40000000800 */
[----:B------:R-:W-:Y:S01]  /*3700*/  LOP3.LUT R84, R84, 0x3f, R83, 0xf8, !PT ;  /* 0x0000003f54547812 */ /* 0x000fe200078ef853 */
[--C-:B------:R-:W-:Y:S01]  /*3710*/  IMAD R85, R149, 0x2b, R160.reuse ;  /* 0x0000002b95557824 */ /* 0x100fe200078e02a0 */
[----:B------:R-:W-:Y:S02]  /*3720*/  LOP3.LUT R160, R153, 0x1ff80, R160, 0xf8, !PT ;  /* 0x0001ff8099a07812 */ /* 0x000fe400078ef8a0 */
[----:B------:R-:W-:-:S02]  /*3730*/  IADD3 R83, PT, PT, R161, 0xa, RZ ;  /* 0x0000000aa1537810 */ /* 0x000fc40007ffe0ff */
[----:B0-----:R-:W-:Y:S02]  /*3740*/  IADD3 R162, PT, PT, R156, 0x28, RZ ;  /* 0x000000289ca27810 */ /* 0x001fe40007ffe0ff */
[----:B------:R-:W-:Y:S02]  /*3750*/  LOP3.LUT R160, R160, 0x3f, R83, 0xf8, !PT ;  /* 0x0000003fa0a07812 */ /* 0x000fe400078ef853 */
[----:B------:R-:W-:Y:S01]  /*3760*/  LOP3.LUT R162, R153, 0x1ff80, R162, 0xf8, !PT ;  /* 0x0001ff8099a27812 */ /* 0x000fe200078ef8a2 */
[----:B------:R0:W-:Y:S01]  /*3770*/  STS [R155+0x3c], R164 ;  /* 0x00003ca49b007388 */ /* 0x0001e20000000800 */
[----:B------:R-:W-:Y:S02]  /*3780*/  IMAD R159, R39, 0xa80, R158 ;  /* 0x00000a80279f7824 */ /* 0x000fe400078e029e */
[----:B0-----:R-:W-:Y:S02]  /*3790*/  LOP3.LUT R164, R162, 0x3f, R85, 0xf8, !PT ;  /* 0x0000003fa2a47812 */ /* 0x001fe400078ef855 */
[----:B------:R0:W2:Y:S01]  /*37a0*/  LDG.E.CONSTANT R162, desc[UR6][R86.64] ;  /* 0x0000000656a27981 */ /* 0x0000a2000c1e9900 */
[----:B------:R-:W-:-:S04]  /*37b0*/  IMAD.WIDE.U32 R158, R159, 0x4, R80 ;  /* 0x000000049f9e7825 */ /* 0x000fc800078e0050 */
[C---:B------:R-:W-:Y:S02]  /*37c0*/  IMAD R85, R39.reuse, 0xa80, R84 ;  /* 0x00000a8027557824 */ /* 0x040fe400078e0254 */
[----:B------:R1:W3:Y:S01]  /*37d0*/  LDG.E.CONSTANT R159, desc[UR6][R158.64] ;  /* 0x000000069e9f7981 */ /* 0x0002e2000c1e9900 */
[----:B0-----:R-:W-:Y:S02]  /*37e0*/  IMAD R87, R39, 0xa80, R160 ;  /* 0x00000a8027577824 */ /* 0x001fe400078e02a0 */
[----:B------:R-:W-:Y:S02]  /*37f0*/  VIADD R160, R156, 0x2 ;  /* 0x000000029ca07836 */ /* 0x000fe40000000000 */
[----:B------:R-:W-:-:S03]  /*3800*/  VIADD R86, R161, 0x1 ;  /* 0x00000001a1567836 */ /* 0x000fc60000000000 */
[----:B------:R-:W-:Y:S02]  /*3810*/  LOP3.LUT R165, R153, 0x1ff80, R160, 0xf8, !PT ;  /* 0x0001ff8099a57812 */ /* 0x000fe400078ef8a0 */
[----:B------:R-:W-:Y:S01]  /*3820*/  LOP3.LUT R160, R86, 0x3f, RZ, 0xc0, !PT ;  /* 0x0000003f56a07812 */ /* 0x000fe200078ec0ff */
[----:B------:R-:W-:-:S03]  /*3830*/  IMAD.WIDE.U32 R84, R85, 0x4, R80 ;  /* 0x0000000455547825 */ /* 0x000fc600078e0050 */
[----:B-1----:R-:W-:Y:S01]  /*3840*/  LOP3.LUT R158, R165, R160, RZ, 0xfc, !PT ;  /* 0x000000a0a59e7212 */ /* 0x002fe200078efcff */
[----:B------:R-:W-:Y:S01]  /*3850*/  IMAD R83, R39, 0xa80, R82 ;  /* 0x00000a8027537824 */ /* 0x000fe200078e0252 */
[----:B------:R0:W-:Y:S01]  /*3860*/  STS [R155+0x2c], R163 ;  /* 0x00002ca39b007388 */ /* 0x0001e20000000800 */
[----:B------:R-:W-:-:S04]  /*3870*/  IMAD.WIDE.U32 R86, R87, 0x4, R80 ;  /* 0x0000000457567825 */ /* 0x000fc800078e0050 */
[----:B------:R-:W-:Y:S01]  /*3880*/  IMAD.WIDE.U32 R82, R83, 0x4, R80 ;  /* 0x0000000453527825 */ /* 0x000fe200078e0050 */
[----:B------:R1:W-:Y:S04]  /*3890*/  STS [R155+0x24], R157 ;  /* 0x0000249d9b007388 */ /* 0x0003e80000000800 */
[----:B0-----:R0:W4:Y:S01]  /*38a0*/  LDG.E.CONSTANT R163, desc[UR6][R84.64] ;  /* 0x0000000654a37981 */ /* 0x001122000c1e9900 */
[----:B------:R-:W-:-:S03]  /*38b0*/  IMAD R164, R39, 0xa80, R164 ;  /* 0x00000a8027a47824 */ /* 0x000fc600078e02a4 */
[----:B------:R-:W5:Y:S04]  /*38c0*/  LDG.E.CONSTANT R86, desc[UR6][R86.64] ;  /* 0x0000000656567981 */ /* 0x000f68000c1e9900 */
[----:B-1----:R1:W4:Y:S01]  /*38d0*/  LDG.E.CONSTANT R157, desc[UR6][R82.64] ;  /* 0x00000006529d7981 */ /* 0x002322000c1e9900 */
[----:B0-----:R-:W-:-:S04]  /*38e0*/  IMAD R85, R39, 0xa80, R158 ;  /* 0x00000a8027557824 */ /* 0x001fc800078e029e */
[----:B------:R-:W-:-:S04]  /*38f0*/  IMAD.WIDE.U32 R84, R85, 0x4, R80 ;  /* 0x0000000455547825 */ /* 0x000fc800078e0050 */
[----:B-1----:R-:W-:Y:S02]  /*3900*/  IMAD.WIDE.U32 R82, R164, 0x4, R80 ;  /* 0x00000004a4527825 */ /* 0x002fe400078e0050 */
[----:B------:R-:W4:Y:S04]  /*3910*/  LDG.E.CONSTANT R84, desc[UR6][R84.64] ;  /* 0x0000000654547981 */ /* 0x000f28000c1e9900 */
[----:B------:R0:W4:Y:S01]  /*3920*/  LDG.E.CONSTANT R164, desc[UR6][R82.64] ;  /* 0x0000000652a47981 */ /* 0x000122000c1e9900 */
[----:B------:R-:W-:Y:S01]  /*3930*/  IADD3 R158, PT, PT, R156, 0x4, RZ ;  /* 0x000000049c9e7810 */ /* 0x000fe20007ffe0ff */
[----:B0-----:R-:W-:-:S03]  /*3940*/  VIADD R82, R161, 0x2 ;  /* 0x00000002a1527836 */ /* 0x001fc60000000000 */
[----:B------:R-:W-:Y:S02]  /*3950*/  LOP3.LUT R83, R153, 0x1ff80, R158, 0xf8, !PT ;  /* 0x0001ff8099537812 */ /* 0x000fe400078ef89e */
[----:B------:R-:W-:-:S04]  /*3960*/  LOP3.LUT R158, R82, 0x3f, RZ, 0xc0, !PT ;  /* 0x0000003f529e7812 */ /* 0x000fc800078ec0ff */
[----:B------:R-:W-:-:S05]  /*3970*/  LOP3.LUT R82, R83, R158, RZ, 0xfc, !PT ;  /* 0x0000009e53527212 */ /* 0x000fca00078efcff */
[----:B------:R-:W-:-:S04]  /*3980*/  IMAD R83, R39, 0xa80, R82 ;  /* 0x00000a8027537824 */ /* 0x000fc800078e0252 */
[----:B------:R-:W-:Y:S01]  /*3990*/  IMAD.WIDE.U32 R82, R83, 0x4, R80 ;  /* 0x0000000453527825 */ /* 0x000fe200078e0050 */
[----:B--2---:R0:W-:Y:S04]  /*39a0*/  STS [R155+0x40], R162 ;  /* 0x000040a29b007388 */ /* 0x0041e80000000800 */
[----:B---3--:R1:W-:Y:S01]  /*39b0*/  STS [R155+0x44], R159 ;  /* 0x0000449f9b007388 */ /* 0x0083e20000000800 */
[----:B0-----:R-:W-:Y:S01]  /*39c0*/  VIADD R162, R156, 0x6 ;  /* 0x000000069ca27836 */ /* 0x001fe20000000000 */
[----:B-1----:R-:W-:-:S04]  /*39d0*/  IADD3 R159, PT, PT, R161, 0x3, RZ ;  /* 0x00000003a19f7810 */ /* 0x002fc80007ffe0ff */
[----:B------:R-:W-:Y:S02]  /*39e0*/  LOP3.LUT R162, R153, 0x1ff80, R162, 0xf8, !PT ;  /* 0x0001ff8099a27812 */ /* 0x000fe400078ef8a2 */
[----:B------:R-:W-:Y:S01]  /*39f0*/  LOP3.LUT R159, R159, 0x3f, RZ, 0xc0, !PT ;  /* 0x0000003f9f9f7812 */ /* 0x000fe200078ec0ff */
[----:B-----5:R0:W-:Y:S04]  /*3a00*/  STS [R155+0x28], R86 ;  /* 0x000028569b007388 */ /* 0x0201e80000000800 */
[----:B----4-:R1:W-:Y:S01]  /*3a10*/  STS [R155+0x48], R157 ;  /* 0x0000489d9b007388 */ /* 0x0103e20000000800 */
[----:B0-----:R-:W-:Y:S02]  /*3a20*/  VIADD R86, R156, 0x8 ;  /* 0x000000089c567836 */ /* 0x001fe40000000000 */
[----:B-1----:R-:W-:-:S03]  /*3a30*/  VIADD R157, R161, 0x4 ;  /* 0x00000004a19d7836 */ /* 0x002fc60000000000 */
[----:B------:R-:W-:Y:S01]  /*3a40*/  LOP3.LUT R86, R153, 0x1ff80, R86, 0xf8, !PT ;  /* 0x0001ff8099567812 */ /* 0x000fe200078ef856 */
[----:B------:R0:W-:Y:S01]  /*3a50*/  STS [R155+0x4], R84 ;  /* 0x000004549b007388 */ /* 0x0001e20000000800 */
[----:B------:R-:W-:-:S03]  /*3a60*/  LOP3.LUT R157, R157, 0x3f, RZ, 0xc0, !PT ;  /* 0x0000003f9d9d7812 */ /* 0x000fc600078ec0ff */
[----:B------:R1:W-:Y:S01]  /*3a70*/  STS [R155+0x50], R164 ;  /* 0x000050a49b007388 */ /* 0x0003e20000000800 */
[----:B0-----:R-:W-:-:S03]  /*3a80*/  LOP3.LUT R84, R162, R159, RZ, 0xfc, !PT ;  /* 0x0000009fa2547212 */ /* 0x001fc600078efcff */
[----:B------:R0:W-:Y:S01]  /*3a90*/  STS [R155+0x4c], R163 ;  /* 0x00004ca39b007388 */ /* 0x0001e20000000800 */
[----:B-1----:R-:W-:Y:S01]  /*3aa0*/  LOP3.LUT R164, R86, R157, RZ, 0xfc, !PT ;  /* 0x0000009d56a47212 */ /* 0x002fe200078efcff */
[----:B------:R-:W-:Y:S01]  /*3ab0*/  IMAD R87, R39, 0xa80, R84 ;  /* 0x00000a8027577824 */ /* 0x000fe200078e0254 */
[----:B------:R-:W-:Y:S01]  /*3ac0*/  LOP3.LUT R84, R153, 0xff80, R156, 0xf8, !PT ;  /* 0x0000ff8099547812 */ /* 0x000fe200078ef89c */
[----:B------:R1:W2:Y:S02]  /*3ad0*/  LDG.E.CONSTANT R162, desc[UR6][R82.64] ;  /* 0x0000000652a27981 */ /* 0x0002a4000c1e9900 */
[----:B------:R-:W-:Y:S01]  /*3ae0*/  IMAD R85, R39, 0xa80, R164 ;  /* 0x00000a8027557824 */ /* 0x000fe200078e02a4 */
[----:B------:R-:W-:Y:S01]  /*3af0*/  LOP3.LUT R164, R84, 0x3f, R161, 0xf8, !PT ;  /* 0x0000003f54a47812 */ /* 0x000fe200078ef8a1 */
[----:B------:R-:W-:-:S04]  /*3b00*/  IMAD.WIDE.U32 R86, R87, 0x4, R80 ;  /* 0x0000000457567825 */ /* 0x000fc800078e0050 */
[----:B0-----:R-:W-:Y:S02]  /*3b10*/  IMAD R163, R39, 0xa80, R164 ;  /* 0x00000a8027a37824 */ /* 0x001fe400078e02a4 */
[--C-:B------:R-:W-:Y:S01]  /*3b20*/  IMAD.WIDE.U32 R84, R85, 0x4, R80.reuse ;  /* 0x0000000455547825 */ /* 0x100fe200078e0050 */
[----:B------:R-:W3:Y:S03]  /*3b30*/  LDG.E.CONSTANT R86, desc[UR6][R86.64] ;  /* 0x0000000656567981 */ /* 0x000ee6000c1e9900 */
[----:B-1----:R-:W-:Y:S02]  /*3b40*/  IMAD.WIDE.U32 R82, R163, 0x4, R80 ;  /* 0x00000004a3527825 */ /* 0x002fe400078e0050 */
[----:B------:R-:W4:Y:S04]  /*3b50*/  LDG.E.CONSTANT R84, desc[UR6][R84.64] ;  /* 0x0000000654547981 */ /* 0x000f28000c1e9900 */
[----:B------:R-:W5:Y:S01]  /*3b60*/  LDG.E.CONSTANT R164, desc[UR6][R82.64] ;  /* 0x0000000652a47981 */ /* 0x000f62000c1e9900 */
[----:B------:R-:W-:Y:S01]  /*3b70*/  ISETP.GT.U32.AND P0, PT, R149, 0xf, PT ;  /* 0x0000000f9500780c */ /* 0x000fe20003f04070 */
[----:B------:R-:W-:Y:S02]  /*3b80*/  BSSY.RECONVERGENT B0, `(.L_x_0) ;  /* 0x00000a4000007945 */ /* 0x000fe40003800200 */
[----:B--2---:R0:W-:Y:S04]  /*3b90*/  STS [R155+0x8], R162 ;  /* 0x000008a29b007388 */ /* 0x0041e80000000800 */
[----:B---3--:R0:W-:Y:S04]  /*3ba0*/  STS [R155+0xc], R86 ;  /* 0x00000c569b007388 */ /* 0x0081e80000000800 */
[----:B----4-:R0:W-:Y:S04]  /*3bb0*/  STS [R155+0x10], R84 ;  /* 0x000010549b007388 */ /* 0x0101e80000000800 */
[----:B-----5:R0:W-:Y:S01]  /*3bc0*/  STS [R155], R164 ;  /* 0x000000a49b007388 */ /* 0x0201e20000000800 */
[----:B------:R-:W-:Y:S05]  /*3bd0*/  @P0 BRA `(.L_x_1) ;  /* 0x0000000800780947 */ /* 0x000fea0003800000 */
[----:B0-----:R-:W-:Y:S01]  /*3be0*/  IADD3 R84, PT, PT, R156, 0x7e0, RZ ;  /* 0x000007e09c547810 */ /* 0x001fe20007ffe0ff */
[----:B------:R-:W-:-:S03]  /*3bf0*/  VIADD R85, R161, 0x30 ;  /* 0x00000030a1557836 */ /* 0x000fc60000000000 */
[----:B------:R-:W-:-:S04]  /*3c00*/  LOP3.LUT R84, R153, 0xf80, R84, 0xf8, !PT ;  /* 0x00000f8099547812 */ /* 0x000fc800078ef854 */
[----:B------:R-:W-:-:S05]  /*3c10*/  LOP3.LUT R84, R84, 0x3f, R85, 0xf8, !PT ;  /* 0x0000003f54547812 */ /* 0x000fca00078ef855 */
[----:B------:R-:W-:-:S04]  /*3c20*/  IMAD R87, R39, 0xa80, R84 ;  /* 0x00000a8027577824 */ /* 0x000fc800078e0254 */
[----:B------:R-:W-:-:S05]  /*3c30*/  IMAD.WIDE.U32 R86, R87, 0x4, R80 ;  /* 0x0000000457567825 */ /* 0x000fca00078e0050 */
[----:B------:R0:W2:Y:S01]  /*3c40*/  LDG.E.CONSTANT R164, desc[UR6][R86.64] ;  /* 0x0000000656a47981 */ /* 0x0000a2000c1e9900 */
[----:B------:R-:W-:Y:S01]  /*3c50*/  VIADD R84, R156, 0x7e2 ;  /* 0x000007e29c547836 */ /* 0x000fe20000000000 */
[----:B------:R-:W-:-:S04]  /*3c60*/  IADD3 R85, PT, PT, R161, 0x31, RZ ;  /* 0x00000031a1557810 */ /* 0x000fc80007ffe0ff */
[----:B------:R-:W-:Y:S01]  /*3c70*/  LOP3.LUT R84, R153, 0xf80, R84, 0xf8, !PT ;  /* 0x00000f8099547812 */ /* 0x000fe200078ef854 */
[----:B------:R-:W-:-:S03]  /*3c80*/  VIADD R163, R156, 0x7e4 ;  /* 0x000007e49ca37836 */ /* 0x000fc60000000000 */
[----:B------:R-:W-:Y:S01]  /*3c90*/  LOP3.LUT R84, R84, 0x3f, R85, 0xf8, !PT ;  /* 0x0000003f54547812 */ /* 0x000fe200078ef855 */
[----:B0-----:R-:W-:Y:S01]  /*3ca0*/  VIADD R86, R161, 0x32 ;  /* 0x00000032a1567836 */ /* 0x001fe20000000000 */
[----:B------:R-:W-:-:S03]  /*3cb0*/  LOP3.LUT R163, R153, 0xf80, R163, 0xf8, !PT ;  /* 0x00000f8099a37812 */ /* 0x000fc600078ef8a3 */
[----:B------:R-:W-:Y:S01]  /*3cc0*/  IMAD R85, R39, 0xa80, R84 ;  /* 0x00000a8027557824 */ /* 0x000fe200078e0254 */
[----:B------:R-:W-:-:S03]  /*3cd0*/  LOP3.LUT R86, R163, 0x3f, R86, 0xf8, !PT ;  /* 0x0000003fa3567812 */ /* 0x000fc600078ef856 */
[----:B------:R-:W-:-:S04]  /*3ce0*/  IMAD.WIDE.U32 R84, R85, 0x4, R80 ;  /* 0x0000000455547825 */ /* 0x000fc800078e0050 */
[----:B------:R-:W-:Y:S01]  /*3cf0*/  IMAD R87, R39, 0xa80, R86 ;  /* 0x00000a8027577824 */ /* 0x000fe200078e0256 */
[----:B------:R0:W3:Y:S03]  /*3d00*/  LDG.E.CONSTANT R162, desc[UR6][R84.64] ;  /* 0x0000000654a27981 */ /* 0x0000e6000c1e9900 */
[----:B------:R-:W-:-:S05]  /*3d10*/  IMAD.WIDE.U32 R86, R87, 0x4, R80 ;  /* 0x0000000457567825 */ /* 0x000fca00078e0050 */
[----:B------:R1:W4:Y:S01]  /*3d20*/  LDG.E.CONSTANT R163, desc[UR6][R86.64] ;  /* 0x0000000656a37981 */ /* 0x000322000c1e9900 */
[----:B0-----:R-:W-:-:S03]  /*3d30*/  VIADD R85, R161, 0x33 ;  /* 0x00000033a1557836 */ /* 0x001fc60000000000 */
[----:B--2---:R0:W-:Y:S02]  /*3d40*/  STS [R155+0xfc0], R164 ;  /* 0x000fc0a49b007388 */ /* 0x0041e40000000800 */
[----:B0-----:R-:W-:-:S04]  /*3d50*/  IADD3 R164, PT, PT, R156, 0x7e6, RZ ;  /* 0x000007e69ca47810 */ /* 0x001fc80007ffe0ff */
[----:B------:R-:W-:-:S04]  /*3d60*/  LOP3.LUT R164, R153, 0xf80, R164, 0xf8, !PT ;  /* 0x00000f8099a47812 */ /* 0x000fc800078ef8a4 */
[----:B------:R-:W-:-:S05]  /*3d70*/  LOP3.LUT R164, R164, 0x3f, R85, 0xf8, !PT ;  /* 0x0000003fa4a47812 */ /* 0x000fca00078ef855 */
[----:B------:R-:W-:-:S04]  /*3d80*/  IMAD R85, R39, 0xa80, R164 ;  /* 0x00000a8027557824 */ /* 0x000fc800078e02a4 */
[----:B------:R-:W-:-:S05]  /*3d90*/  IMAD.WIDE.U32 R84, R85, 0x4, R80 ;  /* 0x0000000455547825 */ /* 0x000fca00078e0050 */
[----:B------:R0:W2:Y:S01]  /*3da0*/  LDG.E.CONSTANT R164, desc[UR6][R84.64] ;  /* 0x0000000654a47981 */ /* 0x0000a2000c1e9900 */
[----:B------:R-:W-:Y:S01]  /*3db0*/  VIADD R165, R156, 0x7e8 ;  /* 0x000007e89ca57836 */ /* 0x000fe20000000000 */
[----:B-1----:R-:W-:-:S04]  /*3dc0*/  IADD3 R86, PT, PT, R161, 0x34, RZ ;  /* 0x00000034a1567810 */ /* 0x002fc80007ffe0ff */
[----:B------:R-:W-:Y:S01]  /*3dd0*/  LOP3.LUT R165, R153, 0xf80, R165, 0xf8, !PT ;  /* 0x00000f8099a57812 */ /* 0x000fe200078ef8a5 */
[----:B---3--:R1:W-:Y:S03]  /*3de0*/  STS [R155+0xfc4], R162 ;  /* 0x000fc4a29b007388 */ /* 0x0083e60000000800 */
[----:B------:R-:W-:Y:S01]  /*3df0*/  LOP3.LUT R86, R165, 0x3f, R86, 0xf8, !PT ;  /* 0x0000003fa5567812 */ /* 0x000fe200078ef856 */
[----:B0-----:R-:W-:-:S04]  /*3e00*/  VIADD R85, R161, 0x35 ;  /* 0x00000035a1557836 */ /* 0x001fc80000000000 */
[----:B------:R-:W-:Y:S02]  /*3e10*/  IMAD R87, R39, 0xa80, R86 ;  /* 0x00000a8027577824 */ /* 0x000fe400078e0256 */
[----:B-1----:R-:W-:Y:S02]  /*3e20*/  VIADD R162, R156, 0x7ea ;  /* 0x000007ea9ca27836 */ /* 0x002fe40000000000 */
[----:B------:R-:W-:-:S03]  /*3e30*/  IMAD.WIDE.U32 R86, R87, 0x4, R80 ;  /* 0x0000000457567825 */ /* 0x000fc600078e0050 */
[----:B------:R-:W-:Y:S01]  /*3e40*/  LOP3.LUT R162, R153, 0xf80, R162, 0xf8, !PT ;  /* 0x00000f8099a27812 */ /* 0x000fe200078ef8a2 */
[----:B----4-:R0:W-:Y:S03]  /*3e50*/  STS [R155+0xfc8], R163 ;  /* 0x000fc8a39b007388 */ /* 0x0101e60000000800 */
[----:B------:R-:W-:Y:S01]  /*3e60*/  LOP3.LUT R162, R162, 0x3f, R85, 0xf8, !PT ;  /* 0x0000003fa2a27812 */ /* 0x000fe200078ef855 */
[----:B------:R1:W3:Y:S01]  /*3e70*/  LDG.E.CONSTANT R165, desc[UR6][R86.64] ;  /* 0x0000000656a57981 */ /* 0x0002e2000c1e9900 */
[----:B0-----:R-:W-:-:S03]  /*3e80*/  IADD3 R163, PT, PT, R156, 0x7ec, RZ ;  /* 0x000007ec9ca37810 */ /* 0x001fc60007ffe0ff */
[----:B------:R-:W-:Y:S02]  /*3e90*/  IMAD R85, R39, 0xa80, R162 ;  /* 0x00000a8027557824 */ /* 0x000fe400078e02a2 */
[----:B-1----:R-:W-:Y:S01]  /*3ea0*/  VIADD R86, R161, 0x36 ;  /* 0x00000036a1567836 */ /* 0x002fe20000000000 */
[----:B------:R-:W-:Y:S01]  /*3eb0*/  LOP3.LUT R163, R153, 0xf80, R163, 0xf8, !PT ;  /* 0x00000f8099a37812 */ /* 0x000fe200078ef8a3 */
[----:B------:R-:W-:-:S03]  /*3ec0*/  IMAD.WIDE.U32 R84, R85, 0x4, R80 ;  /* 0x0000000455547825 */ /* 0x000fc600078e0050 */
[----:B------:R-:W-:Y:S02]  /*3ed0*/  LOP3.LUT R86, R163, 0x3f, R86, 0xf8, !PT ;  /* 0x0000003fa3567812 */ /* 0x000fe400078ef856 */
[----:B------:R0:W4:Y:S03]  /*3ee0*/  LDG.E.CONSTANT R162, desc[UR6][R84.64] ;  /* 0x0000000654a27981 */ /* 0x000126000c1e9900 */
[----:B------:R-:W-:-:S04]  /*3ef0*/  IMAD R87, R39, 0xa80, R86 ;  /* 0x00000a8027577824 */ /* 0x000fc800078e0256 */
[----:B------:R-:W-:-:S05]  /*3f00*/  IMAD.WIDE.U32 R86, R87, 0x4, R80 ;  /* 0x0000000457567825 */ /* 0x000fca00078e0050 */
[----:B------:R1:W5:Y:S01]  /*3f10*/  LDG.E.CONSTANT R163, desc[UR6][R86.64] ;  /* 0x0000000656a37981 */ /* 0x000362000c1e9900 */
[----:B0-----:R-:W-:-:S03]  /*3f20*/  IADD3 R85, PT, PT, R161, 0x37, RZ ;  /* 0x00000037a1557810 */ /* 0x001fc60007ffe0ff */
[----:B--2---:R0:W-:Y:S02]  /*3f30*/  STS [R155+0xfcc], R164 ;  /* 0x000fcca49b007388 */ /* 0x0041e40000000800 */
[----:B0-----:R-:W-:-:S05]  /*3f40*/  VIADD R164, R156, 0x7ee ;  /* 0x000007ee9ca47836 */ /* 0x001fca0000000000 */
[----:B------:R-:W-:-:S04]  /*3f50*/  LOP3.LUT R164, R153, 0xf80, R164, 0xf8, !PT ;  /* 0x00000f8099a47812 */ /* 0x000fc800078ef8a4 */
[----:B------:R-:W-:-:S05]  /*3f60*/  LOP3.LUT R164, R164, 0x3f, R85, 0xf8, !PT ;  /* 0x0000003fa4a47812 */ /* 0x000fca00078ef855 */
[----:B------:R-:W-:-:S04]  /*3f70*/  IMAD R85, R39, 0xa80, R164 ;  /* 0x00000a8027557824 */ /* 0x000fc800078e02a4 */
[----:B------:R-:W-:-:S05]  /*3f80*/  IMAD.WIDE.U32 R84, R85, 0x4, R80 ;  /* 0x0000000455547825 */ /* 0x000fca00078e0050 */
[----:B------:R0:W2:Y:S04]  /*3f90*/  LDG.E.CONSTANT R164, desc[UR6][R84.64] ;  /* 0x0000000654a47981 */ /* 0x0000a8000c1e9900 */
[----:B---3--:R3:W-:Y:S01]  /*3fa0*/  STS [R155+0xfd0], R165 ;  /* 0x000fd0a59b007388 */ /* 0x0087e20000000800 */
[----:B-1----:R-:W-:Y:S02]  /*3fb0*/  VIADD R86, R161, 0x38 ;  /* 0x00000038a1567836 */ /* 0x002fe40000000000 */
[----:B---3--:R-:W-:-:S05]  /*3fc0*/  VIADD R165, R156, 0x7f0 ;  /* 0x000007f09ca57836 */ /* 0x008fca0000000000 */
[----:B------:R-:W-:Y:S01]  /*3fd0*/  LOP3.LUT R165, R153, 0xf80, R165, 0xf8, !PT ;  /* 0x00000f8099a57812 */ /* 0x000fe200078ef8a5 */
[----:B----4-:R1:W-:Y:S03]  /*3fe0*/  STS [R155+0xfd4], R162 ;  /* 0x000fd4a29b007388 */ /* 0x0103e60000000800 */
[----:B------:R-:W-:Y:S01]  /*3ff0*/  LOP3.LUT R86, R165, 0x3f, R86, 0xf8, !PT ;  /* 0x0000003fa5567812 */ /* 0x000fe200078ef856 */
[----:B0-----:R-:W-:Y:S01]  /*4000*/  VIADD R85, R161, 0x39 ;  /* 0x00000039a1557836 */ /* 0x001fe20000000000 */
[----:B-1----:R-:W-:-:S03]  /*4010*/  IADD3 R162, PT, PT, R156, 0x7f2, RZ ;  /* 0x000007f29ca27810 */ /* 0x002fc60007ffe0ff */
[----:B------:R-:W-:Y:S01]  /*4020*/  IMAD R87, R39, 0xa80, R86 ;  /* 0x00000a8027577824 */ /* 0x000fe200078e0256 */
[----:B------:R-:W-:Y:S01]  /*4030*/  LOP3.LUT R162, R153, 0xf80, R162, 0xf8, !PT ;  /* 0x00000f8099a27812 */ /* 0x000fe200078ef8a2 */
[----:B-----5:R0:W-:Y:S02]  /*4040*/  STS [R155+0xfd8], R163 ;  /* 0x000fd8a39b007388 */ /* 0x0201e40000000800 */
[----:B------:R-:W-:Y:S01]  /*4050*/  IMAD.WIDE.U32 R86, R87, 0x4, R80 ;  /* 0x0000000457567825 */ /* 0x000fe200078e0050 */
[----:B------:R-:W-:-:S04]  /*4060*/  LOP3.LUT R162, R162, 0x3f, R85, 0xf8, !PT ;  /* 0x0000003fa2a27812 */ /* 0x000fc800078ef855 */
[----:B------:R1:W3:Y:S01]  /*4070*/  LDG.E.CONSTANT R165, desc[UR6][R86.64] ;  /* 0x0000000656a57981 */ /* 0x0002e2000c1e9900 */
[----:B0-----:R-:W-:Y:S02]  /*4080*/  VIADD R163, R156, 0x7f4 ;  /* 0x000007f49ca37836 */ /* 0x001fe40000000000 */
[----:B------:R-:W-:-:S03]  /*4090*/  IMAD R85, R39, 0xa80, R162 ;  /* 0x00000a8027557824 */ /* 0x000fc600078e02a2 */
[----:B------:R-:W-:Y:S02]  /*40a0*/  LOP3.LUT R163, R153, 0xf80, R163, 0xf8, !PT ;  /* 0x00000f8099a37812 */ /* 0x000fe400078ef8a3 */
[----:B-1----:R-:W-:Y:S01]  /*40b0*/  IADD3 R86, PT, PT, R161, 0x3a, RZ ;  /* 0x0000003aa1567810 */ /* 0x002fe20007ffe0ff */
[----:B------:R-:W-:-:S03]  /*40c0*/  IMAD.WIDE.U32 R84, R85, 0x4, R80 ;  /* 0x0000000455547825 */ /* 0x000fc600078e0050 */
[----:B------:R-:W-:Y:S01]  /*40d0*/  LOP3.LUT R86, R163, 0x3f, R86, 0xf8, !PT ;  /* 0x0000003fa3567812 */ /* 0x000fe200078ef856 */
[----:B------:R-:W-:Y:S01]  /*40e0*/  VIADD R163, R156, 0x7f6 ;  /* 0x000007f69ca37836 */ /* 0x000fe20000000000 */
[----:B------:R0:W4:Y:S03]  /*40f0*/  LDG.E.CONSTANT R162, desc[UR6][R84.64] ;  /* 0x0000000654a27981 */ /* 0x000126000c1e9900 */
[----:B------:R-:W-:Y:S01]  /*4100*/  IMAD R87, R39, 0xa80, R86 ;  /* 0x00000a8027577824 */ /* 0x000fe200078e0256 */
[----:B------:R-:W-:-:S03]  /*4110*/  LOP3.LUT R163, R153, 0xf80, R163, 0xf8, !PT ;  /* 0x00000f8099a37812 */ /* 0x000fc600078ef8a3 */
[----:B------:R-:W-:Y:S01]  /*4120*/  IMAD.WIDE.U32 R86, R87, 0x4, R80 ;  /* 0x0000000457567825 */ /* 0x000fe200078e0050 */
[----:B0-----:R-:W-:-:S04]  /*4130*/  IADD3 R84, PT, PT, R161, 0x3b, RZ ;  /* 0x0000003ba1547810 */ /* 0x001fc80007ffe0ff */
[----:B------:R-:W-:-:S05]  /*4140*/  LOP3.LUT R84, R163, 0x3f, R84, 0xf8, !PT ;  /* 0x0000003fa3547812 */ /* 0x000fca00078ef854 */
[----:B------:R-:W-:Y:S02]  /*4150*/  IMAD R85, R39, 0xa80, R84 ;  /* 0x00000a8027557824 */ /* 0x000fe400078e0254 */
[----:B------:R-:W-:Y:S02]  /*4160*/  VIADD R163, R156, 0x7f8 ;  /* 0x000007f89ca37836 */ /* 0x000fe40000000000 */
[----:B------:R-:W-:-:S03]  /*4170*/  IMAD.WIDE.U32 R84, R85, 0x4, R80 ;  /* 0x0000000455547825 */ /* 0x000fc600078e0050 */
[----:B------:R-:W-:-:S03]  /*4180*/  LOP3.LUT R163, R153, 0xf80, R163, 0xf8, !PT ;  /* 0x00000f8099a37812 */ /* 0x000fc600078ef8a3 */
[----:B------:R-:W5:Y:S04]  /*4190*/  LDG.E.CONSTANT R85, desc[UR6][R84.64] ;  /* 0x0000000654557981 */ /* 0x000f68000c1e9900 */
[----:B--2---:R0:W-:Y:S04]  /*41a0*/  STS [R155+0xfdc], R164 ;  /* 0x000fdca49b007388 */ /* 0x0041e80000000800 */
[----:B0-----:R0:W2:Y:S02]  /*41b0*/  LDG.E.CONSTANT R164, desc[UR6][R86.64] ;  /* 0x0000000656a47981 */ /* 0x0010a4000c1e9900 */
[----:B0-----:R-:W-:-:S04]  /*41c0*/  IADD3 R86, PT, PT, R161, 0x3c, RZ ;  /* 0x0000003ca1567810 */ /* 0x001fc80007ffe0ff */
[----:B------:R-:W-:-:S05]  /*41d0*/  LOP3.LUT R86, R163, 0x3f, R86, 0xf8, !PT ;  /* 0x0000003fa3567812 */ /* 0x000fca00078ef856 */
[----:B------:R-:W-:-:S04]  /*41e0*/  IMAD R87, R39, 0xa80, R86 ;  /* 0x00000a8027577824 */ /* 0x000fc800078e0256 */
[----:B------:R-:W-:-:S06]  /*41f0*/  IMAD.WIDE.U32 R86, R87, 0x4, R80 ;  /* 0x0000000457567825 */ /* 0x000fcc00078e0050 */
[----:B------:R0:W3:Y:S01]  /*4200*/  LDG.E.CONSTANT R87, desc[UR6][R86.64] ;  /* 0x0000000656577981 */ /* 0x0000e2000c1e9900 */
[----:B------:R-:W-:-:S04]  /*4210*/  IADD3 R84, PT, PT, R156, 0x7fa, RZ ;  /* 0x000007fa9c547810 */ /* 0x000fc80007ffe0ff */
[----:B------:R-:W-:Y:S01]  /*4220*/  LOP3.LUT R84, R153, 0xf80, R84, 0xf8, !PT ;  /* 0x00000f8099547812 */ /* 0x000fe200078ef854 */
[----:B----4-:R1:W-:Y:S02]  /*4230*/  STS [R155+0xfe4], R162 ;  /* 0x000fe4a29b007388 */ /* 0x0103e40000000800 */
[----:B-1----:R-:W-:-:S05]  /*4240*/  VIADD R162, R156, 0x802 ;  /* 0x000008029ca27836 */ /* 0x002fca0000000000 */
[----:B------:R-:W-:Y:S02]  /*4250*/  LOP3.LUT R163, R153, 0xf80, R162, 0xf8, !PT ;  /* 0x00000f8099a37812 */ /* 0x000fe400078ef8a2 */
[----:B------:R1:W4:Y:S01]  /*4260*/  LDG.E.CONSTANT R162, desc[UR6][R82.64+0x2000] ;  /* 0x0020000652a27981 */ /* 0x000322000c1e9900 */
[----:B0-----:R-:W-:-:S03]  /*4270*/  VIADD R86, R156, 0x806 ;  /* 0x000008069c567836 */ /* 0x001fc60000000000 */
[----:B-----5:R0:W-:Y:S02]  /*4280*/  STS [R155+0xfec], R85 ;  /* 0x000fec559b007388 */ /* 0x0201e40000000800 */
[----:B0-----:R-:W-:Y:S02]  /*4290*/  VIADD R85, R161, 0x3e ;  /* 0x0000003ea1557836 */ /* 0x001fe40000000000 */
[----:B--2---:R0:W-:Y:S02]  /*42a0*/  STS [R155+0xfe8], R164 ;  /* 0x000fe8a49b007388 */ /* 0x0041e40000000800 */
[----:B0-----:R-:W-:Y:S01]  /*42b0*/  LOP3.LUT R164, R163, R160, RZ, 0xfc, !PT ;  /* 0x000000a0a3a47212 */ /* 0x001fe200078efcff */
[----:B------:R-:W-:-:S05]  /*42c0*/  VIADD R163, R161, 0x3d ;  /* 0x0000003da1a37836 */ /* 0x000fca0000000000 */
[----:B------:R-:W-:-:S05]  /*42d0*/  LOP3.LUT R160, R84, 0x3f, R163, 0xf8, !PT ;  /* 0x0000003f54a07812 */ /* 0x000fca00078ef8a3 */
[----:B-1----:R-:W-:Y:S01]  /*42e0*/  IMAD R83, R39, 0xa80, R160 ;  /* 0x00000a8027537824 */ /* 0x002fe200078e02a0 */
[----:B------:R-:W-:-:S04]  /*42f0*/  IADD3 R160, PT, PT, R156, 0x7fc, RZ ;  /* 0x000007fc9ca07810 */ /* 0x000fc80007ffe0ff */
[----:B------:R-:W-:Y:S02]  /*4300*/  LOP3.LUT R160, R153, 0xf80, R160, 0xf8, !PT ;  /* 0x00000f8099a07812 */ /* 0x000fe400078ef8a0 */
[----:B------:R-:W-:Y:S02]  /*4310*/  IADD3 R84, PT, PT, R156, 0x804, RZ ;  /* 0x000008049c547810 */ /* 0x000fe40007ffe0ff */
[----:B------:R-:W-:Y:S02]  /*4320*/  LOP3.LUT R160, R160, 0x3f, R85, 0xf8, !PT ;  /* 0x0000003fa0a07812 */ /* 0x000fe400078ef855 */
[C---:B------:R-:W-:Y:S02]  /*4330*/  IADD3 R85, PT, PT, R156.reuse, 0x7fe, RZ ;  /* 0x000007fe9c557810 */ /* 0x040fe40007ffe0ff */
[----:B------:R-:W-:Y:S01]  /*4340*/  IADD3 R156, PT, PT, R156, 0x808, RZ ;  /* 0x000008089c9c7810 */ /* 0x000fe20007ffe0ff */
[----:B------:R-:W-:Y:S01]  /*4350*/  IMAD.WIDE.U32 R82, R83, 0x4, R80 ;  /* 0x0000000453527825 */ /* 0x000fe200078e0050 */
[----:B------:R-:W-:-:S02]  /*4360*/  LOP3.LUT R163, R153, 0xf80, R84, 0xf8, !PT ;  /* 0x00000f8099a37812 */ /* 0x000fc400078ef854 */
[----:B------:R-:W-:Y:S01]  /*4370*/  LOP3.LUT R84, R153, 0xf80, R86, 0xf8, !PT ;  /* 0x00000f8099547812 */ /* 0x000fe200078ef856 */
[----:B------:R-:W-:Y:S01]  /*4380*/  VIADD R161, R161, 0xffffffff ;  /* 0xffffffffa1a17836 */ /* 0x000fe20000000000 */
[C---:B------:R-:W-:Y:S02]  /*4390*/  LOP3.LUT R85, R153.reuse, 0xf80, R85, 0xf8, !PT ;  /* 0x00000f8099557812 */ /* 0x040fe400078ef855 */
[----:B------:R-:W-:Y:S02]  /*43a0*/  LOP3.LUT R156, R153, 0xf80, R156, 0xf8, !PT ;  /* 0x00000f80999c7812 */ /* 0x000fe400078ef89c */
[----:B------:R-:W-:Y:S02]  /*43b0*/  LOP3.LUT R86, R163, R158, RZ, 0xfc, !PT ;  /* 0x0000009ea3567212 */ /* 0x000fe400078efcff */
[----:B------:R-:W-:Y:S01]  /*43c0*/  LOP3.LUT R84, R84, R159, RZ, 0xfc, !PT ;  /* 0x0000009f54547212 */ /* 0x000fe200078efcff */
[----:B------:R0:W2:Y:S01]  /*43d0*/  LDG.E.CONSTANT R158, desc[UR6][R82.64] ;  /* 0x00000006529e7981 */ /* 0x0000a2000c1e9900 */
[----:B------:R-:W-:Y:S01]  /*43e0*/  LOP3.LUT R85, R85, 0x3f, R161, 0xf8, !PT ;  /* 0x0000003f55557812 */ /* 0x000fe200078ef8a1 */
[----:B------:R-:W-:-:S02]  /*43f0*/  IMAD R161, R39, 0xa80, R160 ;  /* 0x00000a8027a17824 */ /* 0x000fc400078e02a0 */
[----:B---3--:R1:W-:Y:S02]  /*4400*/  STS [R155+0xff0], R87 ;  /* 0x000ff0579b007388 */ /* 0x0083e40000000800 */
[C---:B------:R-:W-:Y:S01]  /*4410*/  IMAD R85, R39.reuse, 0xa80, R85 ;  /* 0x00000a8027557824 */ /* 0x040fe200078e0255 */
[----:B0-----:R-:W-:Y:S01]  /*4420*/  LOP3.LUT R82, R156, R157, RZ, 0xfc, !PT ;  /* 0x0000009d9c527212 */ /* 0x001fe200078efcff */
[C---:B------:R-:W-:Y:S02]  /*4430*/  IMAD R157, R39.reuse, 0xa80, R164 ;  /* 0x00000a80279d7824 */ /* 0x040fe400078e02a4 */
[C---:B------:R-:W-:Y:S02]  /*4440*/  IMAD R83, R39.reuse, 0xa80, R84 ;  /* 0x00000a8027537824 */ /* 0x040fe400078e0254 */
[C---:B-1----:R-:W-:Y:S02]  /*4450*/  IMAD R87, R39.reuse, 0xa80, R86 ;  /* 0x00000a8027577824 */ /* 0x042fe400078e0256 */
[----:B------:R-:W-:-:S02]  /*4460*/  IMAD R159, R39, 0xa80, R82 ;  /* 0x00000a80279f7824 */ /* 0x000fc400078e0252 */
[----:B------:R-:W-:-:S04]  /*4470*/  IMAD.WIDE.U32 R160, R161, 0x4, R80 ;  /* 0x00000004a1a07825 */ /* 0x000fc800078e0050 */
[--C-:B------:R-:W-:Y:S02]  /*4480*/  IMAD.WIDE.U32 R156, R157, 0x4, R80.reuse ;  /* 0x000000049d9c7825 */ /* 0x100fe400078e0050 */
[----:B------:R-:W3:Y:S02]  /*4490*/  LDG.E.CONSTANT R160, desc[UR6][R160.64] ;  /* 0x00000006a0a07981 */ /* 0x000ee4000c1e9900 */
[--C-:B------:R-:W-:Y:S02]  /*44a0*/  IMAD.WIDE.U32 R86, R87, 0x4, R80.reuse ;  /* 0x0000000457567825 */ /* 0x100fe400078e0050 */
[----:B------:R-:W5:Y:S02]  /*44b0*/  LDG.E.CONSTANT R156, desc[UR6][R156.64] ;  /* 0x000000069c9c7981 */ /* 0x000f64000c1e9900 */
[--C-:B------:R-:W-:Y:S02]  /*44c0*/  IMAD.WIDE.U32 R82, R83, 0x4, R80.reuse ;  /* 0x0000000453527825 */ /* 0x100fe400078e0050 */
[----:B------:R-:W5:Y:S02]  /*44d0*/  LDG.E.CONSTANT R86, desc[UR6][R86.64] ;  /* 0x0000000656567981 */ /* 0x000f64000c1e9900 */
[----:B------:R-:W-:-:S02]  /*44e0*/  IMAD.WIDE.U32 R84, R85, 0x4, R80 ;  /* 0x0000000455547825 */ /* 0x000fc400078e0050 */
[----:B------:R-:W5:Y:S02]  /*44f0*/  LDG.E.CONSTANT R82, desc[UR6][R82.64] ;  /* 0x0000000652527981 */ /* 0x000f64000c1e9900 */
[----:B------:R-:W-:Y:S02]  /*4500*/  IMAD.WIDE.U32 R80, R159, 0x4, R80 ;  /* 0x000000049f507825 */ /* 0x000fe400078e0050 */
[----:B------:R-:W5:Y:S04]  /*4510*/  LDG.E.CONSTANT R84, desc[UR6][R84.64] ;  /* 0x0000000654547981 */ /* 0x000f68000c1e9900 */
[----:B------:R-:W5:Y:S04]  /*4520*/  LDG.E.CONSTANT R80, desc[UR6][R80.64] ;  /* 0x0000000650507981 */ /* 0x000f68000c1e9900 */
[----:B------:R1:W-:Y:S04]  /*4530*/  STS [R155+0xfe0], R165 ;  /* 0x000fe0a59b007388 */ /* 0x0003e80000000800 */
[----:B----4-:R1:W-:Y:S04]  /*4540*/  STS [R155+0x1000], R162 ;  /* 0x001000a29b007388 */ /* 0x0103e80000000800 */
[----:B--2---:R1:W-:Y:S04]  /*4550*/  STS [R155+0xff4], R158 ;  /* 0x000ff49e9b007388 */ /* 0x0043e80000000800 */
[----:B---3--:R1:W-:Y:S04]  /*4560*/  STS [R155+0xff8], R160 ;  /* 0x000ff8a09b007388 */ /* 0x0083e80000000800 */
[----:B-----5:R1:W-:Y:S04]  /*4570*/  STS [R155+0x1004], R156 ;  /* 0x0010049c9b007388 */ /* 0x0203e80000000800 */
[----:B------:R1:W-:Y:S04]  /*4580*/  STS [R155+0x1008], R86 ;  /* 0x001008569b007388 */ /* 0x0003e80000000800 */
[----:B------:R1:W-:Y:S04]  /*4590*/  STS [R155+0x100c], R82 ;  /* 0x00100c529b007388 */ /* 0x0003e80000000800 */
[----:B------:R1:W-:Y:S04]  /*45a0*/  STS [R155+0xffc], R84 ;  /* 0x000ffc549b007388 */ /* 0x0003e80000000800 */
[----:B------:R1:W-:Y:S02]  /*45b0*/  STS [R155+0x1010], R80 ;  /* 0x001010509b007388 */ /* 0x0003e40000000800 */
.L_x_1:
[----:B------:R-:W-:Y:S05]  /*45c0*/  BSYNC.RECONVERGENT B0 ;  /* 0x0000000000007941 */ /* 0x000fea0003800200 */
.L_x_0:
[----:B------:R-:W-:Y:S01]  /*45d0*/  BAR.SYNC.DEFER_BLOCKING 0x0 ;  /* 0x0000000000007b1d */ /* 0x000fe20000010000 */
[----:B-1----:R-:W-:Y:S01]  /*45e0*/  IMAD.SHL.U32 R80, R149, 0x8, RZ ;  /* 0x0000000895507824 */ /* 0x002fe200078e00ff */
[----:B------:R-:W-:-:S04]  /*45f0*/  SHF.R.U32.HI R81, RZ, 0x4, R149 ;  /* 0x00000004ff517819 */ /* 0x000fc80000011695 */
[----:B------:R-:W-:Y:S01]  /*4600*/  LOP3.LUT R83, R80, 0x78, RZ, 0xc0, !PT ;  /* 0x0000007850537812 */ /* 0x000fe200078ec0ff */
[----:B------:R-:W-:Y:S01]  /*4610*/  IMAD R152, R81, 0x834, R152 ;  /* 0x0000083451987824 */ /* 0x000fe200078e0298 */
[----:B------:R-:W-:Y:S02]  /*4620*/  UMOV UR4, 0x3f0 ;  /* 0x000003f000047882 */ /* 0x000fe40000000000 */
[----:B------:R-:W-:-:S07]  /*4630*/  IADD3 R154, PT, PT, R83, 0x84, R154 ;  /* 0x00000084539a7810 */ /* 0x000fce0007ffe09a */
.L_x_2:
[----:B0-----:R-:W-:Y:S04]  /*4640*/  LDS R84, [R152+UR4+-0x3f0] ;  /* 0xfffc100498547984 */ /* 0x001fe80008000800 */
[----:B------:R-:W0:Y:S04]  /*4650*/  LDS R80, [R154+-0x84] ;  /* 0xffff7c009a507984 */ /* 0x000e280000000800 */
[----:B------:R-:W1:Y:S04]  /*4660*/  LDS R82, [R154+-0x4] ;  /* 0xfffffc009a527984 */ /* 0x000e680000000800 */
[----:B------:R-:W2:Y:S04]  /*4670*/  LDS R85, [R154+-0x80] ;  /* 0xffff80009a557984 */ /* 0x000ea80000000800 */
[----:B------:R3:W4:Y:S04]  /*4680*/  LDS R83, [R154] ;  /* 0x000000009a537984 */ /* 0x0007280000000800 */
[----:B------:R-:W5:Y:S04]  /*4690*/  LDS R87, [R152+UR4+-0x24c] ;  /* 0xfffdb40498577984 */ /* 0x000f680008000800 */
[----:B------:R-:W5:Y:S01]  /*46a0*/  LDS R155, [R152+UR4+-0xa8] ;  /* 0xffff5804989b7984 */ /* 0x000f620008000800 */
[----:B---3--:R-:W-:-:S03]  /*46b0*/  IADD3 R154, PT, PT, R154, 0x100, RZ ;  /* 0x000001009a9a7810 */ /* 0x008fc60007ffe0ff */
[----:B------:R-:W3:Y:S04]  /*46c0*/  LDS R157, [R152+UR4+0xfc] ;  /* 0x0000fc04989d7984 */ /* 0x000ee80008000800 */
[----:B------:R-:W3:Y:S04]  /*46d0*/  LDS R159, [R152+UR4+0x2a0] ;  /* 0x0002a004989f7984 */ /* 0x000ee80008000800 */
[----:B------:R-:W3:Y:S04]  /*46e0*/  LDS R86, [R152+UR4+-0x39c] ;  /* 0xfffc640498567984 */ /* 0x000ee80008000800 */
[----:B------:R-:W3:Y:S01]  /*46f0*/  LDS R156, [R152+UR4+-0x1f8] ;  /* 0xfffe0804989c7984 */ /* 0x000ee20008000800 */
[----:B0-----:R-:W-:-:S03]  /*4700*/  FFMA R147, R84, R80, R147 ;  /* 0x0000005054937223 */ /* 0x001fc60000000093 */
[----:B------:R-:W0:Y:S01]  /*4710*/  LDS R158, [R152+UR4+0x1a4] ;  /* 0x0001a404989e7984 */ /* 0x000e220008000800 */
[----:B-1----:R-:W-:-:S03]  /*4720*/  FFMA R97, R84, R82, R97 ;  /* 0x0000005254617223 */ /* 0x002fc60000000061 */
[----:B------:R-:W1:Y:S01]  /*4730*/  LDS R160, [R152+UR4+-0x2f4] ;  /* 0xfffd0c0498a07984 */ /* 0x000e620008000800 */
[C---:B--2---:R-:W-:Y:S01]  /*4740*/  FFMA R146, R84.reuse, R85, R146 ;  /* 0x0000005554927223 */ /* 0x044fe20000000092 */
[----:B----4-:R-:W-:Y:S02]  /*4750*/  FFMA R96, R84, R83, R96 ;  /* 0x0000005354607223 */ /* 0x010fe40000000060 */
[----:B------:R-:W2:Y:S01]  /*4760*/  LDS R84, [R152+UR4+-0x54] ;  /* 0xffffac0498547984 */ /* 0x000ea20008000800 */
[-C--:B-----5:R-:W-:Y:S01]  /*4770*/  FFMA R137, R80, R87.reuse, R137 ;  /* 0x0000005750897223 */ /* 0x0a0fe20000000089 */
[----:B------:R-:W-:Y:S01]  /*4780*/  FFMA R79, R82, R87, R79 ;  /* 0x00000057524f7223 */ /* 0x000fe2000000004f */
[C---:B------:R-:W-:Y:S01]  /*4790*/  FFMA R136, R87.reuse, R85, R136 ;  /* 0x0000005557887223 */ /* 0x040fe20000000088 */
[----:B------:R-:W-:Y:S01]  /*47a0*/  FFMA R78, R87, R83, R78 ;  /* 0x00000053574e7223 */ /* 0x000fe2000000004e */
[-C--:B------:R-:W-:Y:S01]  /*47b0*/  FFMA R127, R80, R155.reuse, R127 ;  /* 0x0000009b507f7223 */ /* 0x080fe2000000007f */
[----:B------:R-:W-:Y:S01]  /*47c0*/  FFMA R69, R82, R155, R69 ;  /* 0x0000009b52457223 */ /* 0x000fe20000000045 */
[C---:B------:R-:W-:Y:S01]  /*47d0*/  FFMA R126, R155.reuse, R85, R126 ;  /* 0x000000559b7e7223 */ /* 0x040fe2000000007e */
[----:B------:R-:W-:Y:S01]  /*47e0*/  FFMA R68, R155, R83, R68 ;  /* 0x000000539b447223 */ /* 0x000fe20000000044 */
[-C--:B---3--:R-:W-:Y:S01]  /*47f0*/  FFMA R117, R80, R157.reuse, R117 ;  /* 0x0000009d50757223 */ /* 0x088fe20000000075 */
[----:B------:R-:W-:Y:S01]  /*4800*/  FFMA R59, R82, R157, R59 ;  /* 0x0000009d523b7223 */ /* 0x000fe2000000003b */
[C---:B------:R-:W-:Y:S01]  /*4810*/  FFMA R116, R157.reuse, R85, R116 ;  /* 0x000000559d747223 */ /* 0x040fe20000000074 */
[----:B------:R-:W-:Y:S01]  /*4820*/  FFMA R58, R157, R83, R58 ;  /* 0x000000539d3a7223 */ /* 0x000fe2000000003a */
[-C--:B------:R-:W-:Y:S01]  /*4830*/  FFMA R107, R80, R159.reuse, R107 ;  /* 0x0000009f506b7223 */ /* 0x080fe2000000006b */
[----:B------:R-:W-:Y:S01]  /*4840*/  FFMA R49, R82, R159, R49 ;  /* 0x0000009f52317223 */ /* 0x000fe20000000031 */
[C---:B------:R-:W-:Y:S01]  /*4850*/  FFMA R106, R159.reuse, R85, R106 ;  /* 0x000000559f6a7223 */ /* 0x040fe2000000006a */
[----:B------:R-:W-:Y:S01]  /*4860*/  FFMA R48, R159, R83, R48 ;  /* 0x000000539f307223 */ /* 0x000fe20000000030 */
[-C--:B------:R-:W-:Y:S01]  /*4870*/  FFMA R145, R80, R86.reuse, R145 ;  /* 0x0000005650917223 */ /* 0x080fe20000000091 */
[-C--:B------:R-:W-:Y:S01]  /*4880*/  FFMA R95, R82, R86.reuse, R95 ;  /* 0x00000056525f7223 */ /* 0x080fe2000000005f */
[-C--:B------:R-:W-:Y:S01]  /*4890*/  FFMA R144, R85, R86.reuse, R144 ;  /* 0x0000005655907223 */ /* 0x080fe20000000090 */
[----:B------:R-:W-:Y:S01]  /*48a0*/  FFMA R94, R83, R86, R94 ;  /* 0x00000056535e7223 */ /* 0x000fe2000000005e */
[-C--:B------:R-:W-:Y:S01]  /*48b0*/  FFMA R135, R80, R156.reuse, R135 ;  /* 0x0000009c50877223 */ /* 0x080fe20000000087 */
[-C--:B------:R-:W-:Y:S01]  /*48c0*/  FFMA R77, R82, R156.reuse, R77 ;  /* 0x0000009c524d7223 */ /* 0x080fe2000000004d */
[-C--:B------:R-:W-:Y:S01]  /*48d0*/  FFMA R134, R85, R156.reuse, R134 ;  /* 0x0000009c55867223 */ /* 0x080fe20000000086 */
[----:B------:R-:W-:Y:S01]  /*48e0*/  FFMA R76, R83, R156, R76 ;  /* 0x0000009c534c7223 */ /* 0x000fe2000000004c */
[----:B------:R-:W3:Y:S01]  /*48f0*/  LDS R86, [R152+UR4+0x150] ;  /* 0x0001500498567984 */ /* 0x000ee20008000800 */
[-C--:B0-----:R-:W-:Y:S01]  /*4900*/  FFMA R113, R80, R158.reuse, R113 ;  /* 0x0000009e50717223 */ /* 0x081fe20000000071 */
[-C--:B------:R-:W-:Y:S01]  /*4910*/  FFMA R55, R82, R158.reuse, R55 ;  /* 0x0000009e52377223 */ /* 0x080fe20000000037 */
[-C--:B------:R-:W-:Y:S01]  /*4920*/  FFMA R112, R85, R158.reuse, R112 ;  /* 0x0000009e55707223 */ /* 0x080fe20000000070 */
[----:B------:R-:W0:Y:S01]  /*4930*/  LDS R87, [R152+UR4+0x2f4] ;  /* 0x0002f40498577984 */ /* 0x000e220008000800 */
[----:B------:R-:W-:Y:S01]  /*4940*/  FFMA R54, R83, R158, R54 ;  /* 0x0000009e53367223 */ /* 0x000fe20000000036 */
[-C--:B-1----:R-:W-:Y:S01]  /*4950*/  FFMA R141, R80, R160.reuse, R141 ;  /* 0x000000a0508d7223 */ /* 0x082fe2000000008d */
[-C--:B------:R-:W-:Y:S01]  /*4960*/  FFMA R91, R82, R160.reuse, R91 ;  /* 0x000000a0525b7223 */ /* 0x080fe2000000005b */
[----:B------:R-:W1:Y:S01]  /*4970*/  LDS R155, [R152+UR4+-0x348] ;  /* 0xfffcb804989b7984 */ /* 0x000e620008000800 */
[-C--:B------:R-:W-:Y:S01]  /*4980*/  FFMA R140, R85, R160.reuse, R140 ;  /* 0x000000a0558c7223 */ /* 0x080fe2000000008c */
[----:B------:R-:W-:-:S02]  /*4990*/  FFMA R90, R83, R160, R90 ;  /* 0x000000a0535a7223 */ /* 0x000fc4000000005a */
[----:B------:R-:W4:Y:S01]  /*49a0*/  LDS R156, [R152+UR4+-0x1a4] ;  /* 0xfffe5c04989c7984 */ /* 0x000f220008000800 */
[-C--:B--2---:R-:W-:Y:S01]  /*49b0*/  FFMA R125, R80, R84.reuse, R125 ;  /* 0x00000054507d7223 */ /* 0x084fe2000000007d */
[-C--:B------:R-:W-:Y:S02]  /*49c0*/  FFMA R67, R82, R84.reuse, R67 ;  /* 0x0000005452437223 */ /* 0x080fe40000000043 */
[----:B------:R-:W2:Y:S01]  /*49d0*/  LDS R157, [R152+UR4] ;  /* 0x00000004989d7984 */ /* 0x000ea20008000800 */
[-C--:B------:R-:W-:Y:S01]  /*49e0*/  FFMA R124, R85, R84.reuse, R124 ;  /* 0x00000054557c7223 */ /* 0x080fe2000000007c */
[----:B------:R-:W-:Y:S02]  /*49f0*/  FFMA R66, R83, R84, R66 ;  /* 0x0000005453427223 */ /* 0x000fe40000000042 */
[----:B------:R-:W5:Y:S04]  /*4a00*/  LDS R159, [R152+UR4+0x348] ;  /* 0x00034804989f7984 */ /* 0x000f680008000800 */
[----:B------:R-:W5:Y:S04]  /*4a10*/  LDS R84, [R152+UR4+-0x150] ;  /* 0xfffeb00498547984 */ /* 0x000f680008000800 */
[----:B------:R-:W5:Y:S04]  /*4a20*/  LDS R158, [R152+UR4+0xa8] ;  /* 0x0000a804989e7984 */ /* 0x000f680008000800 */
[----:B------:R-:W5:Y:S01]  /*4a30*/  LDS R160, [R152+UR4+0x3f0] ;  /* 0x0003f00498a07984 */ /* 0x000f620008000800 */
[-C--:B---3--:R-:W-:Y:S01]  /*4a40*/  FFMA R115, R80, R86.reuse, R115 ;  /* 0x0000005650737223 */ /* 0x088fe20000000073 */
[-C--:B------:R-:W-:Y:S01]  /*4a50*/  FFMA R57, R82, R86.reuse, R57 ;  /* 0x0000005652397223 */ /* 0x080fe20000000039 */
[-C--:B------:R-:W-:Y:S01]  /*4a60*/  FFMA R114, R85, R86.reuse, R114 ;  /* 0x0000005655727223 */ /* 0x080fe20000000072 */
[----:B------:R-:W-:Y:S01]  /*4a70*/  FFMA R56, R83, R86, R56 ;  /* 0x0000005653387223 */ /* 0x000fe20000000038 */
[-C--:B0-----:R-:W-:Y:S01]  /*4a80*/  FFMA R105, R80, R87.reuse, R105 ;  /* 0x0000005750697223 */ /* 0x081fe20000000069 */
[-C--:B------:R-:W-:Y:S01]  /*4a90*/  FFMA R47, R82, R87.reuse, R47 ;  /* 0x00000057522f7223 */ /* 0x080fe2000000002f */
[-C--:B------:R-:W-:Y:S01]  /*4aa0*/  FFMA R104, R85, R87.reuse, R104 ;  /* 0x0000005755687223 */ /* 0x080fe20000000068 */
[----:B------:R-:W-:Y:S01]  /*4ab0*/  FFMA R46, R83, R87, R46 ;  /* 0x00000057532e7223 */ /* 0x000fe2000000002e */
[-C--:B-1----:R-:W-:Y:S01]  /*4ac0*/  FFMA R143, R80, R155.reuse, R143 ;  /* 0x0000009b508f7223 */ /* 0x082fe2000000008f */
[-C--:B------:R-:W-:Y:S01]  /*4ad0*/  FFMA R93, R82, R155.reuse, R93 ;  /* 0x0000009b525d7223 */ /* 0x080fe2000000005d */
[-C--:B------:R-:W-:Y:S01]  /*4ae0*/  FFMA R142, R85, R155.reuse, R142 ;  /* 0x0000009b558e7223 */ /* 0x080fe2000000008e */
[----:B------:R-:W-:Y:S01]  /*4af0*/  FFMA R92, R83, R155, R92 ;  /* 0x0000009b535c7223 */ /* 0x000fe2000000005c */
[-C--:B----4-:R-:W-:Y:S01]  /*4b00*/  FFMA R133, R80, R156.reuse, R133 ;  /* 0x0000009c50857223 */ /* 0x090fe20000000085 */
[-C--:B------:R-:W-:Y:S01]  /*4b10*/  FFMA R75, R82, R156.reuse, R75 ;  /* 0x0000009c524b7223 */ /* 0x080fe2000000004b */
[-C--:B------:R-:W-:Y:S01]  /*4b20*/  FFMA R132, R85, R156.reuse, R132 ;  /* 0x0000009c55847223 */ /* 0x080fe20000000084 */
[----:B------:R-:W-:Y:S01]  /*4b30*/  FFMA R74, R83, R156, R74 ;  /* 0x0000009c534a7223 */ /* 0x000fe2000000004a */
[-C--:B--2---:R-:W-:Y:S01]  /*4b40*/  FFMA R123, R80, R157.reuse, R123 ;  /* 0x0000009d507b7223 */ /* 0x084fe2000000007b */
[-C--:B------:R-:W-:Y:S01]  /*4b50*/  FFMA R65, R82, R157.reuse, R65 ;  /* 0x0000009d52417223 */ /* 0x080fe20000000041 */
[-C--:B------:R-:W-:Y:S01]  /*4b60*/  FFMA R122, R85, R157.reuse, R122 ;  /* 0x0000009d557a7223 */ /* 0x080fe2000000007a */
[----:B------:R-:W-:Y:S01]  /*4b70*/  FFMA R64, R83, R157, R64 ;  /* 0x0000009d53407223 */ /* 0x000fe20000000040 */
[-C--:B-----5:R-:W-:Y:S01]  /*4b80*/  FFMA R103, R80, R159.reuse, R103 ;  /* 0x0000009f50677223 */ /* 0x0a0fe20000000067 */
[-C--:B------:R-:W-:Y:S01]  /*4b90*/  FFMA R45, R82, R159.reuse, R45 ;  /* 0x0000009f522d7223 */ /* 0x080fe2000000002d */
[-C--:B------:R-:W-:Y:S01]  /*4ba0*/  FFMA R102, R85, R159.reuse, R102 ;  /* 0x0000009f55667223 */ /* 0x080fe20000000066 */
[----:B------:R-:W-:Y:S01]  /*4bb0*/  FFMA R44, R83, R159, R44 ;  /* 0x0000009f532c7223 */ /* 0x000fe2000000002c */
[----:B------:R-:W0:Y:S01]  /*4bc0*/  LDS R86, [R152+UR4+0x54] ;  /* 0x0000540498567984 */ /* 0x000e220008000800 */
[-C--:B------:R-:W-:Y:S01]  /*4bd0*/  FFMA R131, R80, R84.reuse, R131 ;  /* 0x0000005450837223 */ /* 0x080fe20000000083 */
[-C--:B------:R-:W-:Y:S01]  /*4be0*/  FFMA R73, R82, R84.reuse, R73 ;  /* 0x0000005452497223 */ /* 0x080fe20000000049 */
[-C--:B------:R-:W-:Y:S01]  /*4bf0*/  FFMA R130, R85, R84.reuse, R130 ;  /* 0x0000005455827223 */ /* 0x080fe20000000082 */
[----:B------:R-:W1:Y:S01]  /*4c00*/  LDS R87, [R152+UR4+0x1f8] ;  /* 0x0001f80498577984 */ /* 0x000e620008000800 */
[----:B------:R-:W-:Y:S01]  /*4c10*/  FFMA R72, R83, R84, R72 ;  /* 0x0000005453487223 */ /* 0x000fe20000000048 */
[-C--:B------:R-:W-:Y:S01]  /*4c20*/  FFMA R119, R80, R158.reuse, R119 ;  /* 0x0000009e50777223 */ /* 0x080fe20000000077 */
[-C--:B------:R-:W-:Y:S01]  /*4c30*/  FFMA R61, R82, R158.reuse, R61 ;  /* 0x0000009e523d7223 */ /* 0x080fe2000000003d */
[----:B------:R-:W2:Y:S01]  /*4c40*/  LDS R155, [R152+UR4+0x39c] ;  /* 0x00039c04989b7984 */ /* 0x000ea20008000800 */
[-C--:B------:R-:W-:Y:S01]  /*4c50*/  FFMA R118, R85, R158.reuse, R118 ;  /* 0x0000009e55767223 */ /* 0x080fe20000000076 */
[----:B------:R-:W-:Y:S01]  /*4c60*/  FFMA R60, R83, R158, R60 ;  /* 0x0000009e533c7223 */ /* 0x000fe2000000003c */
[-C--:B------:R-:W-:Y:S01]  /*4c70*/  FFMA R99, R80, R160.reuse, R99 ;  /* 0x000000a050637223 */ /* 0x080fe20000000063 */
[----:B------:R-:W3:Y:S01]  /*4c80*/  LDS R156, [R152+UR4+-0x2a0] ;  /* 0xfffd6004989c7984 */ /* 0x000ee20008000800 */
[-C--:B------:R-:W-:Y:S01]  /*4c90*/  FFMA R41, R82, R160.reuse, R41 ;  /* 0x000000a052297223 */ /* 0x080fe20000000029 */
[-C--:B------:R-:W-:Y:S01]  /*4ca0*/  FFMA R98, R85, R160.reuse, R98 ;  /* 0x000000a055627223 */ /* 0x080fe20000000062 */
[----:B------:R-:W-:Y:S01]  /*4cb0*/  FFMA R40, R83, R160, R40 ;  /* 0x000000a053287223 */ /* 0x000fe20000000028 */
[----:B------:R-:W4:Y:S04]  /*4cc0*/  LDS R157, [R152+UR4+-0xfc] ;  /* 0xffff0404989d7984 */ /* 0x000f280008000800 */
[----:B------:R-:W5:Y:S01]  /*4cd0*/  LDS R159, [R152+UR4+0x24c] ;  /* 0x00024c04989f7984 */ /* 0x000f620008000800 */
[----:B------:R-:W-:-:S04]  /*4ce0*/  UIADD3 UR4, UPT, UPT, UR4, 0x4, URZ ;  /* 0x0000000404047890 */ /* 0x000fc8000fffe0ff */
[----:B------:R-:W-:Y:S01]  /*4cf0*/  UISETP.NE.AND UP0, UPT, UR4, 0x444, UPT ;  /* 0x000004440400788c */ /* 0x000fe2000bf05270 */
        /* <DEDUP_REMOVED lines=8> */
[-C--:B--2---:R-:W-:Y:S01]  /*4d80*/  FFMA R101, R80, R155.reuse, R101 ;  /* 0x0000009b50657223 */ /* 0x084fe20000000065 */
[-C--:B------:R-:W-:Y:S01]  /*4d90*/  FFMA R43, R82, R155.reuse, R43 ;  /* 0x0000009b522b7223 */ /* 0x080fe2000000002b */
[-C--:B------:R-:W-:Y:S01]  /*4da0*/  FFMA R100, R85, R155.reuse, R100 ;  /* 0x0000009b55647223 */ /* 0x080fe20000000064 */
[----:B------:R-:W-:Y:S01]  /*4db0*/  FFMA R42, R83, R155, R42 ;  /* 0x0000009b532a7223 */ /* 0x000fe2000000002a */
[-C--:B---3--:R-:W-:Y:S01]  /*4dc0*/  FFMA R139, R80, R156.reuse, R139 ;  /* 0x0000009c508b7223 */ /* 0x088fe2000000008b */
[-C--:B------:R-:W-:Y:S01]  /*4dd0*/  FFMA R89, R82, R156.reuse, R89 ;  /* 0x0000009c52597223 */ /* 0x080fe20000000059 */
[-C--:B------:R-:W-:Y:S01]  /*4de0*/  FFMA R138, R85, R156.reuse, R138 ;  /* 0x0000009c558a7223 */ /* 0x080fe2000000008a */
[----:B------:R-:W-:Y:S01]  /*4df0*/  FFMA R88, R83, R156, R88 ;  /* 0x0000009c53587223 */ /* 0x000fe20000000058 */
[-C--:B----4-:R-:W-:Y:S01]  /*4e00*/  FFMA R129, R80, R157.reuse, R129 ;  /* 0x0000009d50817223 */ /* 0x090fe20000000081 */
[-C--:B------:R-:W-:Y:S01]  /*4e10*/  FFMA R71, R82, R157.reuse, R71 ;  /* 0x0000009d52477223 */ /* 0x080fe20000000047 */
[-C--:B------:R-:W-:Y:S01]  /*4e20*/  FFMA R128, R85, R157.reuse, R128 ;  /* 0x0000009d55807223 */ /* 0x080fe20000000080 */
[----:B------:R-:W-:Y:S01]  /*4e30*/  FFMA R70, R83, R157, R70 ;  /* 0x0000009d53467223 */ /* 0x000fe20000000046 */
[-C--:B-----5:R-:W-:Y:S01]  /*4e40*/  FFMA R109, R80, R159.reuse, R109 ;  /* 0x0000009f506d7223 */ /* 0x0a0fe2000000006d */
[-C--:B------:R-:W-:Y:S01]  /*4e50*/  FFMA R51, R82, R159.reuse, R51 ;  /* 0x0000009f52337223 */ /* 0x080fe20000000033 */
[-C--:B------:R-:W-:Y:S01]  /*4e60*/  FFMA R108, R85, R159.reuse, R108 ;  /* 0x0000009f556c7223 */ /* 0x080fe2000000006c */
[----:B------:R-:W-:Y:S01]  /*4e70*/  FFMA R50, R83, R159, R50 ;  /* 0x0000009f53327223 */ /* 0x000fe20000000032 */
[----:B------:R-:W-:Y:S06]  /*4e80*/  BRA.U UP0, `(.L_x_2) ;  /* 0xfffffff500ec7547 */ /* 0x000fec000b83ffff */
[----:B------:R-:W-:-:S05]  /*4e90*/  VIADD R39, R39, 0x1 ;  /* 0x0000000127277836 */ /* 0x000fca0000000000 */
[----:B------:R-:W-:-:S13]  /*4ea0*/  ISETP.NE.AND P0, PT, R39, 0x20, PT ;  /* 0x000000202700780c */ /* 0x000fda0003f05270 */
[----:B------:R-:W-:Y:S05]  /*4eb0*/  @P0 BRA `(.L_x_3) ;  /* 0xffffffd8000c0947 */ /* 0x000fea000383ffff */
[----:B------:R-:W0:Y:S01]  /*4ec0*/  LDC.64 R2, c[0x0][0x398] ;  /* 0x0000e600ff027b82 */ /* 0x000e220000000a00 */
[----:B------:R-:W-:-:S04]  /*4ed0*/  SHF.L.U32 R0, R149, 0x1, RZ ;  /* 0x0000000195007819 */ /* 0x000fc800000006ff */
[----:B------:R-:W-:-:S05]  /*4ee0*/  LOP3.LUT R153, R153, 0x1e, R0, 0xf8, !PT ;  /* 0x0000001e99997812 */ /* 0x000fca00078ef800 */
[----:B0-----:R-:W-:Y:S02]  /*4ef0*/  IMAD.WIDE.U32 R4, R153, 0x4, R2 ;  /* 0x0000000499047825 */ /* 0x001fe400078e0002 */
[----:B------:R-:W0:Y:S03]  /*4f00*/  LDC.64 R2, c[0x0][0x390] ;  /* 0x0000e400ff027b82 */ /* 0x000e260000000a00 */
[----:B------:R-:W2:Y:S04]  /*4f10*/  LDG.E.CONSTANT R6, desc[UR6][R4.64] ;  /* 0x0000000604067981 */ /* 0x000ea8000c1e9900 */
[----:B------:R-:W3:Y:S04]  /*4f20*/  LDG.E.CONSTANT R0, desc[UR6][R4.64+0x80] ;  /* 0x0000800604007981 */ /* 0x000ee8000c1e9900 */
[----:B------:R-:W4:Y:S04]  /*4f30*/  LDG.E.CONSTANT R9, desc[UR6][R4.64+0x4] ;  /* 0x0000040604097981 */ /* 0x000f28000c1e9900 */
[----:B------:R1:W5:Y:S01]  /*4f40*/  LDG.E.CONSTANT R7, desc[UR6][R4.64+0x84] ;  /* 0x0000840604077981 */ /* 0x000362000c1e9900 */
[----:B------:R-:W-:-:S05]  /*4f50*/  SHF.R.U32.HI R8, RZ, 0x1, R151 ;  /* 0x00000001ff087819 */ /* 0x000fca0000011697 */
[----:B------:R-:W-:-:S04]  /*4f60*/  IMAD R8, R81, 0xf, R8 ;  /* 0x0000000f51087824 */ /* 0x000fc800078e0208 */
[----:B------:R-:W-:-:S04]  /*4f70*/  IMAD R153, R8, 0x280, R153 ;  /* 0x0000028008997824 */ /* 0x000fc800078e0299 */
[----:B0-----:R-:W-:-:S04]  /*4f80*/  IMAD.WIDE.U32 R2, R153, 0x4, R2 ;  /* 0x0000000499027825 */ /* 0x001fc800078e0002 */
[--C-:B--2---:R-:W-:Y:S01]  /*4f90*/  FADD R147, R147, R6.reuse ;  /* 0x0000000693937221 */ /* 0x104fe20000000000 */
[--C-:B------:R-:W-:Y:S01]  /*4fa0*/  FADD R145, R145, R6.reuse ;  /* 0x0000000691917221 */ /* 0x100fe20000000000 */
        /* <DEDUP_REMOVED lines=22> */
[----:B------:R-:W-:Y:S01]  /*5110*/  FADD R6, R99, R6 ;  /* 0x0000000663067221 */ /* 0x000fe20000000000 */
[--C-:B---3--:R-:W-:Y:S01]  /*5120*/  FADD R97, R97, R0.reuse ;  /* 0x0000000061617221 */ /* 0x108fe20000000000 */
[--C-:B------:R-:W-:Y:S01]  /*5130*/  FADD R95, R95, R0.reuse ;  /* 0x000000005f5f7221 */ /* 0x100fe20000000000 */
[--C-:B------:R-:W-:Y:S01]  /*5140*/  FADD R93, R93, R0.reuse ;  /* 0x000000005d5d7221 */ /* 0x100fe20000000000 */
[--C-:B------:R-:W-:Y:S01]  /*5150*/  FADD R91, R91, R0.reuse ;  /* 0x000000005b5b7221 */ /* 0x100fe20000000000 */
[----:B-1----:R-:W-:Y:S01]  /*5160*/  FMNMX R5, RZ, R6, !PT ;  /* 0x00000006ff057209 */ /* 0x002fe20007800000 */
        /* <DEDUP_REMOVED lines=21> */
[----:B------:R0:W-:Y:S01]  /*52c0*/  STG.E desc[UR6][R2.64+0x8000], R5 ;  /* 0x0080000502007986 */ /* 0x0001e2000c101906 */
[--C-:B----4-:R-:W-:Y:S01]  /*52d0*/  FADD R146, R146, R9.reuse ;  /* 0x0000000992927221 */ /* 0x110fe20000000000 */
        /* <DEDUP_REMOVED lines=10> */
[----:B0-----:R-:W-:Y:S01]  /*5380*/  FMNMX R5, RZ, R0, !PT ;  /* 0x00000000ff057209 */ /* 0x001fe20007800000 */
[--C-:B------:R-:W-:Y:S01]  /*5390*/  FADD R124, R124, R9.reuse ;  /* 0x000000097c7c7221 */ /* 0x100fe20000000000 */
[--C-:B------:R-:W-:Y:S01]  /*53a0*/  FADD R122, R122, R9.reuse ;  /* 0x000000097a7a7221 */ /* 0x100fe20000000000 */
[--C-:B------:R-:W-:Y:S01]  /*53b0*/  FADD R120, R120, R9.reuse ;  /* 0x0000000978787221 */ /* 0x100fe20000000000 */
[--C-:B------:R-:W-:Y:S01]  /*53c0*/  FADD R118, R118, R9.reuse ;  /* 0x0000000976767221 */ /* 0x100fe20000000000 */
[----:B------:R0:W-:Y:S01]  /*53d0*/  STG.E desc[UR6][R2.64+0x8080], R5 ;  /* 0x0080800502007986 */ /* 0x0001e2000c101906 */
        /* <DEDUP_REMOVED lines=10> */
[----:B------:R-:W-:Y:S01]  /*5480*/  FMNMX R9, RZ, R144, !PT ;  /* 0x00000090ff097209 */ /* 0x000fe20007800000 */
[--C-:B-----5:R-:W-:Y:S01]  /*5490*/  FADD R96, R96, R7.reuse ;  /* 0x0000000760607221 */ /* 0x120fe20000000000 */
[----:B0-----:R-:W-:Y:S01]  /*54a0*/  FMNMX R5, RZ, R146, !PT ;  /* 0x00000092ff057209 */ /* 0x001fe20007800000 */
[--C-:B------:R-:W-:Y:S01]  /*54b0*/  FADD R94, R94, R7.reuse ;  /* 0x000000075e5e7221 */ /* 0x100fe20000000000 */
[----:B------:R-:W-:Y:S01]  /*54c0*/  FMNMX R11, RZ, R142, !PT ;  /* 0x0000008eff0b7209 */ /* 0x000fe20007800000 */
[----:B------:R0:W-:Y:S01]  /*54d0*/  STG.E desc[UR6][R2.64+0x204], R9 ;  /* 0x0002040902007986 */ /* 0x0001e2000c101906 */
[----:B------:R-:W-:Y:S01]  /*54e0*/  FMNMX R13, RZ, R140, !PT ;  /* 0x0000008cff0d7209 */ /* 0x000fe20007800000 */
        /* <DEDUP_REMOVED lines=11> */
[----:B0-----:R-:W-:Y:S01]  /*55a0*/  FMNMX R9, RZ, R124, !PT ;  /* 0x0000007cff097209 */ /* 0x001fe20007800000 */
[--C-:B------:R-:W-:Y:S01]  /*55b0*/  FADD R78, R78, R7.reuse ;  /* 0x000000074e4e7221 */ /* 0x100fe20000000000 */
[--C-:B------:R-:W-:Y:S01]  /*55c0*/  FADD R76, R76, R7.reuse ;  /* 0x000000074c4c7221 */ /* 0x100fe20000000000 */
[----:B-1----:R-:W-:Y:S01]  /*55d0*/  FMNMX R5, RZ, R126, !PT ;  /* 0x0000007eff057209 */ /* 0x002fe20007800000 */
[----:B------:R0:W-:Y:S01]  /*55e0*/  STG.E desc[UR6][R2.64+0x804], R15 ;  /* 0x0008040f02007986 */ /* 0x0001e2000c101906 */
[--C-:B------:R-:W-:Y:S01]  /*55f0*/  FADD R74, R74, R7.reuse ;  /* 0x000000074a4a7221 */ /* 0x100fe20000000000 */
[--C-:B------:R-:W-:Y:S01]  /*5600*/  FADD R72, R72, R7.reuse ;  /* 0x0000000748487221 */ /* 0x100fe20000000000 */
[----:B--2---:R-:W-:Y:S01]  /*5610*/  FMNMX R11, RZ, R122, !PT ;  /* 0x0000007aff0b7209 */ /* 0x004fe20007800000 */
[----:B------:R1:W-:Y:S01]  /*5620*/  STG.E desc[UR6][R2.64+0x3c04], R5 ;  /* 0x003c040502007986 */ /* 0x0003e2000c101906 */
[--C-:B------:R-:W-:Y:S01]  /*5630*/  FADD R70, R70, R7.reuse ;  /* 0x0000000746467221 */ /* 0x100fe20000000000 */
[--C-:B------:R-:W-:Y:S01]  /*5640*/  FADD R68, R68, R7.reuse ;  /* 0x0000000744447221 */ /* 0x100fe20000000000 */
[----:B---3--:R-:W-:Y:S01]  /*5650*/  FMNMX R13, RZ, R120, !PT ;  /* 0x00000078ff0d7209 */ /* 0x008fe20007800000 */
[----:B------:R2:W-:Y:S01]  /*5660*/  STG.E desc[UR6][R2.64+0x3e04], R9 ;  /* 0x003e040902007986 */ /* 0x0005e2000c101906 */
[--C-:B------:R-:W-:Y:S01]  /*5670*/  FADD R66, R66, R7.reuse ;  /* 0x0000000742427221 */ /* 0x100fe20000000000 */
[--C-:B------:R-:W-:Y:S01]  /*5680*/  FADD R64, R64, R7.reuse ;  /* 0x0000000740407221 */ /* 0x100fe20000000000 */
[--C-:B------:R-:W-:Y:S01]  /*5690*/  FADD R62, R62, R7.reuse ;  /* 0x000000073e3e7221 */ /* 0x100fe20000000000 */
[----:B------:R3:W-:Y:S01]  /*56a0*/  STG.E desc[UR6][R2.64+0x4004], R11 ;  /* 0x0040040b02007986 */ /* 0x0007e2000c101906 */
[----:B0-----:R-:W-:Y:S01]  /*56b0*/  FMNMX R15, RZ, R118, !PT ;  /* 0x00000076ff0f7209 */ /* 0x001fe20007800000 */
[--C-:B------:R-:W-:Y:S01]  /*56c0*/  FADD R60, R60, R7.reuse ;  /* 0x000000073c3c7221 */ /* 0x100fe20000000000 */
[--C-:B------:R-:W-:Y:S01]  /*56d0*/  FADD R58, R58, R7.reuse ;  /* 0x000000073a3a7221 */ /* 0x100fe20000000000 */
[----:B------:R0:W-:Y:S01]  /*56e0*/  STG.E desc[UR6][R2.64+0x4204], R13 ;  /* 0x0042040d02007986 */ /* 0x0001e2000c101906 */
[----:B-1----:R-:W-:Y:S01]  /*56f0*/  FMNMX R5, RZ, R106, !PT ;  /* 0x0000006aff057209 */ /* 0x002fe20007800000 */
        /* <DEDUP_REMOVED lines=10> */
[----:B0-----:R-:W-:Y:S01]  /*57a0*/  FMNMX R13, RZ, R100, !PT ;  /* 0x00000064ff0d7209 */ /* 0x001fe20007800000 */
[----:B------:R0:W-:Y:S01]  /*57b0*/  STG.E desc[UR6][R2.64+0x2204], R21 ;  /* 0x0022041502007986 */ /* 0x0001e2000c101906 */
[--C-:B------:R-:W-:Y:S01]  /*57c0*/  FADD R44, R44, R7.reuse ;  /* 0x000000072c2c7221 */ /* 0x100fe20000000000 */
[--C-:B------:R-:W-:Y:S01]  /*57d0*/  FADD R42, R42, R7.reuse ;  /* 0x000000072a2a7221 */ /* 0x100fe20000000000 */
[----:B------:R-:W-:Y:S01]  /*57e0*/  FADD R40, R40, R7 ;  /* 0x0000000728287221 */ /* 0x000fe20000000000 */
[----:B------:R3:W-:Y:S01]  /*57f0*/  STG.E desc[UR6][R2.64+0x2404], R23 ;  /* 0x0024041702007986 */ /* 0x0007e2000c101906 */
[----:B-1----:R-:W-:-:S02]  /*5800*/  FMNMX R17, RZ, R116, !PT ;  /* 0x00000074ff117209 */ /* 0x002fc40007800000 */
[----:B------:R-:W-:Y:S01]  /*5810*/  FMNMX R7, RZ, R94, !PT ;  /* 0x0000005eff077209 */ /* 0x000fe20007800000 */
[----:B------:R1:W-:Y:S01]  /*5820*/  STG.E desc[UR6][R2.64+0x4404], R15 ;  /* 0x0044040f02007986 */ /* 0x0003e2000c101906 */
[----:B--2---:R-:W-:Y:S02]  /*5830*/  FMNMX R19, RZ, R114, !PT ;  /* 0x00000072ff137209 */ /* 0x004fe40007800000 */
[----:B------:R-:W-:Y:S01]  /*5840*/  FMNMX R25, RZ, R128, !PT ;  /* 0x00000080ff197209 */ /* 0x000fe20007800000 */
[----:B------:R2:W-:Y:S01]  /*5850*/  STG.E desc[UR6][R2.64+0x7804], R5 ;  /* 0x0078040502007986 */ /* 0x0005e2000c101906 */
[----:B0-----:R-:W-:Y:S02]  /*5860*/  FMNMX R21, RZ, R112, !PT ;  /* 0x00000070ff157209 */ /* 0x001fe40007800000 */
[----:B------:R-:W-:Y:S01]  /*5870*/  FMNMX R147, RZ, R147, !PT ;  /* 0x00000093ff937209 */ /* 0x000fe20007800000 */
[----:B------:R0:W-:Y:S01]  /*5880*/  STG.E desc[UR6][R2.64+0x7a04], R9 ;  /* 0x007a040902007986 */ /* 0x0001e2000c101906 */
[----:B---3--:R-:W-:-:S02]  /*5890*/  FMNMX R23, RZ, R110, !PT ;  /* 0x0000006eff177209 */ /* 0x008fc40007800000 */
[----:B------:R-:W-:Y:S01]  /*58a0*/  FMNMX R145, RZ, R145, !PT ;  /* 0x00000091ff917209 */ /* 0x000fe20007800000 */
[----:B------:R3:W-:Y:S01]  /*58b0*/  STG.E desc[UR6][R2.64+0x7c04], R11 ;  /* 0x007c040b02007986 */ /* 0x0007e2000c101906 */
[----:B-1----:R-:W-:Y:S02]  /*58c0*/  FMNMX R15, RZ, R98, !PT ;  /* 0x00000062ff0f7209 */ /* 0x002fe40007800000 */
[----:B------:R-:W-:Y:S01]  /*58d0*/  FMNMX R143, RZ, R143, !PT ;  /* 0x0000008fff8f7209 */ /* 0x000fe20007800000 */
[----:B------:R1:W-:Y:S01]  /*58e0*/  STG.E desc[UR6][R2.64+0x7e04], R13 ;  /* 0x007e040d02007986 */ /* 0x0003e2000c101906 */
[----:B--2---:R-:W-:Y:S02]  /*58f0*/  FMNMX R5, RZ, R96, !PT ;  /* 0x00000060ff057209 */ /* 0x004fe40007800000 */
[----:B------:R-:W-:Y:S01]  /*5900*/  FMNMX R141, RZ, R141, !PT ;  /* 0x0000008dff8d7209 */ /* 0x000fe20007800000 */
[----:B------:R2:W-:Y:S01]  /*5910*/  STG.E desc[UR6][R2.64+0x5a04], R17 ;  /* 0x005a041102007986 */ /* 0x0005e2000c101906 */
[----:B0-----:R-:W-:-:S02]  /*5920*/  FMNMX R9, RZ, R92, !PT ;  /* 0x0000005cff097209 */ /* 0x001fc40007800000 */
[----:B------:R-:W-:Y:S01]  /*5930*/  FMNMX R139, RZ, R139, !PT ;  /* 0x0000008bff8b7209 */ /* 0x000fe20007800000 */
[----:B------:R0:W-:Y:S01]  /*5940*/  STG.E desc[UR6][R2.64+0x5c04], R19 ;  /* 0x005c041302007986 */ /* 0x0001e2000c101906 */
[----:B---3--:R-:W-:Y:S02]  /*5950*/  FMNMX R11, RZ, R90, !PT ;  /* 0x0000005aff0b7209 */ /* 0x008fe40007800000 */
[----:B------:R-:W-:Y:S01]  /*5960*/  FMNMX R137, RZ, R137, !PT ;  /* 0x00000089ff897209 */ /* 0x000fe20007800000 */
[----:B------:R3:W-:Y:S01]  /*5970*/  STG.E desc[UR6][R2.64+0x5e04], R21 ;  /* 0x005e041502007986 */ /* 0x0007e2000c101906 */
[----:B-1----:R-:W-:Y:S02]  /*5980*/  FMNMX R13, RZ, R88, !PT ;  /* 0x00000058ff0d7209 */ /* 0x002fe40007800000 */
[----:B------:R-:W-:Y:S01]  /*5990*/  FMNMX R135, RZ, R135, !PT ;  /* 0x00000087ff877209 */ /* 0x000fe20007800000 */
[----:B------:R1:W-:Y:S01]  /*59a0*/  STG.E desc[UR6][R2.64+0x6004], R23 ;  /* 0x0060041702007986 */ /* 0x0003e2000c101906 */
[----:B--2---:R-:W-:-:S02]  /*59b0*/  FMNMX R17, RZ, R76, !PT ;  /* 0x0000004cff117209 */ /* 0x004fc40007800000 */
[----:B------:R-:W-:Y:S01]  /*59c0*/  FMNMX R133, RZ, R133, !PT ;  /* 0x00000085ff857209 */ /* 0x000fe20007800000 */
[----:B------:R2:W-:Y:S01]  /*59d0*/  STG.E desc[UR6][R2.64+0x8004], R15 ;  /* 0x0080040f02007986 */ /* 0x0005e2000c101906 */
[----:B0-----:R-:W-:Y:S02]  /*59e0*/  FMNMX R19, RZ, R74, !PT ;  /* 0x0000004aff137209 */ /* 0x001fe40007800000 */
[----:B------:R-:W-:Y:S01]  /*59f0*/  FMNMX R131, RZ, R131, !PT ;  /* 0x00000083ff837209 */ /* 0x000fe20007800000 */
[----:B------:R0:W-:Y:S01]  /*5a00*/  STG.E desc[UR6][R2.64+0x84], R5 ;  /* 0x0000840502007986 */ /* 0x0001e2000c101906 */
[----:B---3--:R-:W-:Y:S02]  /*5a10*/  FMNMX R21, RZ, R72, !PT ;  /* 0x00000048ff157209 */ /* 0x008fe40007800000 */
[----:B------:R-:W-:Y:S01]  /*5a20*/  FMNMX R129, RZ, R129, !PT ;  /* 0x00000081ff817209 */ /* 0x000fe20007800000 */
        /* <DEDUP_REMOVED lines=22> */
[----:B------:R-:W-:Y:S02]  /*5b90*/  FMNMX R113, RZ, R113, !PT ;  /* 0x00000071ff717209 */ /* 0x000fe40007800000 */
[----:B------:R-:W-:Y:S01]  /*5ba0*/  FMNMX R111, RZ, R111, !PT ;  /* 0x0000006fff6f7209 */ /* 0x000fe20007800000 */
[----:B------:R4:W-:Y:S01]  /*5bb0*/  STG.E desc[UR6][R2.64+0x2484], R21 ;  /* 0x0024841502007986 */ /* 0x0009e2000c101906 */
[----:B------:R-:W-:Y:S02]  /*5bc0*/  FMNMX R109, RZ, R109, !PT ;  /* 0x0000006dff6d7209 */ /* 0x000fe40007800000 */
[----:B------:R-:W-:Y:S01]  /*5bd0*/  FMNMX R107, RZ, R107, !PT ;  /* 0x0000006bff6b7209 */ /* 0x000fe20007800000 */
[----:B------:R5:W-:Y:S01]  /*5be0*/  STG.E desc[UR6][R2.64+0x2684], R23 ;  /* 0x0026841702007986 */ /* 0x000be2000c101906 */
[----:B------:R-:W-:-:S02]  /*5bf0*/  FMNMX R105, RZ, R105, !PT ;  /* 0x00000069ff697209 */ /* 0x000fc40007800000 */
        /* <DEDUP_REMOVED lines=16> */
[----:B------:R-:W-:Y:S01]  /*5d00*/  STG.E desc[UR6][R2.64], R147 ;  /* 0x0000009302007986 */ /* 0x000fe2000c101906 */
[----:B------:R-:W-:-:S02]  /*5d10*/  FMNMX R71, RZ, R71, !PT ;  /* 0x00000047ff477209 */ /* 0x000fc40007800000 */
[----:B------:R-:W-:Y:S01]  /*5d20*/  FMNMX R69, RZ, R69, !PT ;  /* 0x00000045ff457209 */ /* 0x000fe20007800000 */
[----:B------:R-:W-:Y:S01]  /*5d30*/  STG.E desc[UR6][R2.64+0x200], R145 ;  /* 0x0002009102007986 */ /* 0x000fe2000c101906 */
[----:B------:R-:W-:Y:S02]  /*5d40*/  FMNMX R67, RZ, R67, !PT ;  /* 0x00000043ff437209 */ /* 0x000fe40007800000 */
[----:B------:R-:W-:Y:S01]  /*5d50*/  FMNMX R65, RZ, R65, !PT ;  /* 0x00000041ff417209 */ /* 0x000fe20007800000 */
[----:B------:R-:W-:Y:S01]  /*5d60*/  STG.E desc[UR6][R2.64+0x400], R143 ;  /* 0x0004008f02007986 */ /* 0x000fe2000c101906 */
        /* <DEDUP_REMOVED lines=16> */
[----:B---3--:R-:W-:Y:S01]  /*5e70*/  FMNMX R25, RZ, R108, !PT ;  /* 0x0000006cff197209 */ /* 0x008fe20007800000 */
[----:B------:R-:W-:Y:S01]  /*5e80*/  STG.E desc[UR6][R2.64+0x2400], R131 ;  /* 0x0024008302007986 */ /* 0x000fe2000c101906 */
[----:B-1----:R-:W-:Y:S02]  /*5e90*/  FMNMX R15, RZ, R58, !PT ;  /* 0x0000003aff0f7209 */ /* 0x002fe40007800000 */
[----:B--2---:R-:W-:Y:S01]  /*5ea0*/  FMNMX R17, RZ, R56, !PT ;  /* 0x00000038ff117209 */ /* 0x004fe20007800000 */
[----:B------:R-:W-:Y:S01]  /*5eb0*/  STG.E desc[UR6][R2.64+0x2600], R129 ;  /* 0x0026008102007986 */ /* 0x000fe2000c101906 */
[----:B0-----:R-:W-:-:S02]  /*5ec0*/  FMNMX R19, RZ, R54, !PT ;  /* 0x00000036ff137209 */ /* 0x001fc40007800000 */
[----:B----4-:R-:W-:Y:S01]  /*5ed0*/  FMNMX R21, RZ, R52, !PT ;  /* 0x00000034ff157209 */ /* 0x010fe20007800000 */
[----:B------:R-:W-:Y:S01]  /*5ee0*/  STG.E desc[UR6][R2.64+0x3c00], R127 ;  /* 0x003c007f02007986 */ /* 0x000fe2000c101906 */
[----:B-----5:R-:W-:Y:S02]  /*5ef0*/  FMNMX R23, RZ, R50, !PT ;  /* 0x00000032ff177209 */ /* 0x020fe40007800000 */
[----:B------:R-:W-:Y:S01]  /*5f00*/  FMNMX R5, RZ, R48, !PT ;  /* 0x00000030ff057209 */ /* 0x000fe20007800000 */
[----:B------:R-:W-:Y:S01]  /*5f10*/  STG.E desc[UR6][R2.64+0x3e00], R125 ;  /* 0x003e007d02007986 */ /* 0x000fe2000c101906 */
[----:B------:R-:W-:Y:S02]  /*5f20*/  FMNMX R7, RZ, R46, !PT ;  /* 0x0000002eff077209 */ /* 0x000fe40007800000 */
[----:B------:R-:W-:Y:S01]  /*5f30*/  FMNMX R9, RZ, R44, !PT ;  /* 0x0000002cff097209 */ /* 0x000fe20007800000 */
[----:B------:R-:W-:Y:S01]  /*5f40*/  STG.E desc[UR6][R2.64+0x4000], R123 ;  /* 0x0040007b02007986 */ /* 0x000fe2000c101906 */
[----:B------:R-:W-:-:S02]  /*5f50*/  FMNMX R11, RZ, R42, !PT ;  /* 0x0000002aff0b7209 */ /* 0x000fc40007800000 */
[----:B------:R-:W-:Y:S01]  /*5f60*/  FMNMX R13, RZ, R40, !PT ;  /* 0x00000028ff0d7209 */ /* 0x000fe20007800000 */
[----:B------:R-:W-:Y:S04]  /*5f70*/  STG.E desc[UR6][R2.64+0x4200], R121 ;  /* 0x0042007902007986 */ /* 0x000fe8000c101906 */
        /* <DEDUP_REMOVED lines=44> */
[----:B------:R-:W-:Y:S01]  /*6240*/  STG.E desc[UR6][R2.64+0x8084], R13 ;  /* 0x0080840d02007986 */ /* 0x000fe2000c101906 */
[----:B------:R-:W-:Y:S05]  /*6250*/  EXIT ;  /* 0x000000000000794d */ /* 0x000fea0003800000 */
.L_x_4:
[----:B------:R-:W-:-:S00]  /*6260*/  BRA `(.L_x_4) ;  /* 0xfffffffc00fc7947 */ /* 0x000fc0000383ffff */
[----:B------:R-:W-:-:S00]  /*6270*/  NOP ;  /* 0x0000000000007918 */ /* 0x000fc00000000000 */
        /* <DEDUP_REMOVED lines=8> */
.L_x_5:


//--------------------- .nv.shared.my_kernel_kernel0 --------------------------
	.section	.nv.shared.my_kernel_kernel0,"aw",@nobits
	.sectionflags	@""
	.align	4
.nv.shared.my_kernel_kernel0:
	.zero		12700


//--------------------- .nv.shared.reserved.0     --------------------------
	.section	.nv.shared.reserved.0,"aw",@nobits
	.weak		__nv_reservedSMEM_offset_0_alias
	.size		__nv_reservedSMEM_offset_0_alias, 0, 64
	.other		__nv_reservedSMEM_offset_0_alias,@"STO_CUDA_RESERVED_SHARED STV_DEFAULT"
__nv_reservedSMEM_offset_0_alias:
	.zero		0
	.zero		64


//--------------------- .nv.constant0.my_kernel_kernel0 --------------------------
	.section	.nv.constant0.my_kernel_kernel0,"a",@progbits
	.sectionflags	@""
	.align	4
.nv.constant0.my_kernel_kernel0:
	.zero		928


//--------------------- SYMBOLS --------------------------

	.type		.nv.reservedSmem.offset0,@object
	.size		.nv.reservedSmem.offset0,0x4
	.type		.nv.reservedSmem.cap,@object
	.size		.nv.reservedSmem.cap,0x4
